	.target	sm_100a

	.elftype	@"ET_EXEC"


//--------------------- .note.nv.tkinfo           --------------------------
	.section	.note.nv.tkinfo,"",@"SHT_NOTE"
	.sectionflags	@"SHF_NOTE_NV_TKINFO"
	.tkinfo
        /*0018*/ 	.word	0x00000002
        /*0030*/ 	.string	""
        /*0030*/ 	.string	"ptxas"
        /*0030*/ 	.string	"Cuda compilation tools, release 13.0, V13.0.88"
        /*0030*/ 	.string	"Build cuda_13.0.r13.0/compiler.36424714_0"
        /*0030*/ 	.string	"-arch sm_100a -m 64 "



//--------------------- .note.nv.cuinfo           --------------------------
	.section	.note.nv.cuinfo,"",@"SHT_NOTE"
	.sectionflags	@"SHF_NOTE_NV_CUINFO"
        /*0018*/ 	.short	0x0002
        /*001a*/ 	.short	0x0064
        /*001c*/ 	.short	0x0082
	.zero		2


//--------------------- .nv.info                  --------------------------
	.section	.nv.info,"",@"SHT_CUDA_INFO"
	.align	4


	//----- nvinfo : EIATTR_REGCOUNT
	.align		4
        /*0000*/ 	.byte	0x04, 0x2f
        /*0002*/ 	.short	(.L_19 - .L_18)
	.align		4
.L_18:
        /*0004*/ 	.word	index@(_ZN7cutlass13device_kernelINS_4gemm6kernel13GemmUniversalIN4cute5tupleIJiiiiEEENS1_10collective13CollectiveMmaINS1_35MainloopSm100TmaUmmaWarpSpecializedILi8ELi2ELi4ENS5_IJNS4_1CILi2EEESB_NSA_ILi1EEEEEEEENS5_IJNSA_ILi128EEENSA_ILi256EEENSA_ILi64EEEEEENS_10bfloat16_tENS5_IJlSC_lEEESJ_SK_NS4_8TiledMMAINS4_8MMA_AtomIJNS4_26SM100_MMA_F16BF16_2x1SM_SSISJ_SJ_fLi128ELi256ELNS4_4UMMA5MajorE0ELSP_0ELNSO_7ScaleInE0ELSQ_0EEEEEENS4_6LayoutINS5_IJSC_SC_SC_EEENS5_IJNSA_ILi0EEESV_SV_EEEEENS5_IJNS4_10UnderscoreESY_SY_EEEEENS4_28SM100_TMA_2SM_LOAD_MULTICASTENS4_14ComposedLayoutINS4_7SwizzleILi3ELi4ELi3EEENS4_18smem_ptr_flag_bitsILi16EEENST_INS5_IJNSA_ILi8EEESH_EEENS5_IJSH_SC_EEEEEEEvNS4_8identityENS4_18SM100_TMA_2SM_LOADES1B_vS1C_EENS_8epilogue10collective18CollectiveEpilogueINS1F_23Sm100TmaWarpSpecializedILi4ELi2ELi32ELb1ELb0EEEJNS5_IJSH_SG_SH_EEENS5_IJNST_ISH_SC_EENST_INS5_IJNSA_ILi32EEESB_EEENS5_IJSC_SF_EEEEEEEESJ_SK_SJ_SK_NS1F_6fusion15FusionCallbacksIS1J_NS1R_17LinearCombinationISJ_fSJ_fLNS_15FloatRoundStyleE2EEES1K_S1Q_JEEENS4_5SM1004TMEM4LOAD26SM100_TMEM_LOAD_32dp32b32xENS4_13SM90_TMA_LOADENS12_INS13_ILi2ELi4ELi3EEES16_NST_INS5_IJS17_S1M_EEENS5_IJS1M_SC_EEEEEEENS4_39AutoVectorizingCopyWithAssumedAlignmentILi128EEENS4_14SM90_TMA_STOREES26_S28_S28_EEEvvEEEEvNT_6ParamsE)
        /*0008*/ 	.word	0x00000076


	//----- nvinfo : EIATTR_FRAME_SIZE
	.align		4
.L_19:
        /*000c*/ 	.byte	0x04, 0x11
        /*000e*/ 	.short	(.L_21 - .L_20)
	.align		4
.L_20:
        /*0010*/ 	.word	index@($__internal_2_$__cuda_sm10x_tcgen05_guardrail_trap_unallocated_columns_being_dealloced)
        /*0014*/ 	.word	0x00000000


	//----- nvinfo : EIATTR_FRAME_SIZE
	.align		4
.L_21:
        /*0018*/ 	.byte	0x04, 0x11
        /*001a*/ 	.short	(.L_23 - .L_22)
	.align		4
.L_22:
        /*001c*/ 	.word	index@($__internal_1_$__cuda_sm10x_tcgen05_guardrail_trap_phase_invalid_during_alloc)
        /*0020*/ 	.word	0x00000000


	//----- nvinfo : EIATTR_FRAME_SIZE
	.align		4
.L_23:
        /*0024*/ 	.byte	0x04, 0x11
        /*0026*/ 	.short	(.L_25 - .L_24)
	.align		4
.L_24:
        /*0028*/ 	.word	index@($__internal_0_$__cuda_sm10x_tcgen05_guardrail_trap_col_being_dealloced_not_returned_by_alloc)
        /*002c*/ 	.word	0x00000000


	//----- nvinfo : EIATTR_FRAME_SIZE
	.align		4
.L_25:
        /*0030*/ 	.byte	0x04, 0x11
        /*0032*/ 	.short	(.L_27 - .L_26)
	.align		4
.L_26:
        /*0034*/ 	.word	index@(_ZN7cutlass13device_kernelINS_4gemm6kernel13GemmUniversalIN4cute5tupleIJiiiiEEENS1_10collective13CollectiveMmaINS1_35MainloopSm100TmaUmmaWarpSpecializedILi8ELi2ELi4ENS5_IJNS4_1CILi2EEESB_NSA_ILi1EEEEEEEENS5_IJNSA_ILi128EEENSA_ILi256EEENSA_ILi64EEEEEENS_10bfloat16_tENS5_IJlSC_lEEESJ_SK_NS4_8TiledMMAINS4_8MMA_AtomIJNS4_26SM100_MMA_F16BF16_2x1SM_SSISJ_SJ_fLi128ELi256ELNS4_4UMMA5MajorE0ELSP_0ELNSO_7ScaleInE0ELSQ_0EEEEEENS4_6LayoutINS5_IJSC_SC_SC_EEENS5_IJNSA_ILi0EEESV_SV_EEEEENS5_IJNS4_10UnderscoreESY_SY_EEEEENS4_28SM100_TMA_2SM_LOAD_MULTICASTENS4_14ComposedLayoutINS4_7SwizzleILi3ELi4ELi3EEENS4_18smem_ptr_flag_bitsILi16EEENST_INS5_IJNSA_ILi8EEESH_EEENS5_IJSH_SC_EEEEEEEvNS4_8identityENS4_18SM100_TMA_2SM_LOADES1B_vS1C_EENS_8epilogue10collective18CollectiveEpilogueINS1F_23Sm100TmaWarpSpecializedILi4ELi2ELi32ELb1ELb0EEEJNS5_IJSH_SG_SH_EEENS5_IJNST_ISH_SC_EENST_INS5_IJNSA_ILi32EEESB_EEENS5_IJSC_SF_EEEEEEEESJ_SK_SJ_SK_NS1F_6fusion15FusionCallbacksIS1J_NS1R_17LinearCombinationISJ_fSJ_fLNS_15FloatRoundStyleE2EEES1K_S1Q_JEEENS4_5SM1004TMEM4LOAD26SM100_TMEM_LOAD_32dp32b32xENS4_13SM90_TMA_LOADENS12_INS13_ILi2ELi4ELi3EEES16_NST_INS5_IJS17_S1M_EEENS5_IJS1M_SC_EEEEEEENS4_39AutoVectorizingCopyWithAssumedAlignmentILi128EEENS4_14SM90_TMA_STOREES26_S28_S28_EEEvvEEEEvNT_6ParamsE)
        /*0038*/ 	.word	0x00000000


	//----- nvinfo : EIATTR_MIN_STACK_SIZE
	.align		4
.L_27:
        /*003c*/ 	.byte	0x04, 0x12
        /*003e*/ 	.short	(.L_29 - .L_28)
	.align		4
.L_28:
        /*0040*/ 	.word	index@(_ZN7cutlass13device_kernelINS_4gemm6kernel13GemmUniversalIN4cute5tupleIJiiiiEEENS1_10collective13CollectiveMmaINS1_35MainloopSm100TmaUmmaWarpSpecializedILi8ELi2ELi4ENS5_IJNS4_1CILi2EEESB_NSA_ILi1EEEEEEEENS5_IJNSA_ILi128EEENSA_ILi256EEENSA_ILi64EEEEEENS_10bfloat16_tENS5_IJlSC_lEEESJ_SK_NS4_8TiledMMAINS4_8MMA_AtomIJNS4_26SM100_MMA_F16BF16_2x1SM_SSISJ_SJ_fLi128ELi256ELNS4_4UMMA5MajorE0ELSP_0ELNSO_7ScaleInE0ELSQ_0EEEEEENS4_6LayoutINS5_IJSC_SC_SC_EEENS5_IJNSA_ILi0EEESV_SV_EEEEENS5_IJNS4_10UnderscoreESY_SY_EEEEENS4_28SM100_TMA_2SM_LOAD_MULTICASTENS4_14ComposedLayoutINS4_7SwizzleILi3ELi4ELi3EEENS4_18smem_ptr_flag_bitsILi16EEENST_INS5_IJNSA_ILi8EEESH_EEENS5_IJSH_SC_EEEEEEEvNS4_8identityENS4_18SM100_TMA_2SM_LOADES1B_vS1C_EENS_8epilogue10collective18CollectiveEpilogueINS1F_23Sm100TmaWarpSpecializedILi4ELi2ELi32ELb1ELb0EEEJNS5_IJSH_SG_SH_EEENS5_IJNST_ISH_SC_EENST_INS5_IJNSA_ILi32EEESB_EEENS5_IJSC_SF_EEEEEEEESJ_SK_SJ_SK_NS1F_6fusion15FusionCallbacksIS1J_NS1R_17LinearCombinationISJ_fSJ_fLNS_15FloatRoundStyleE2EEES1K_S1Q_JEEENS4_5SM1004TMEM4LOAD26SM100_TMEM_LOAD_32dp32b32xENS4_13SM90_TMA_LOADENS12_INS13_ILi2ELi4ELi3EEES16_NST_INS5_IJS17_S1M_EEENS5_IJS1M_SC_EEEEEEENS4_39AutoVectorizingCopyWithAssumedAlignmentILi128EEENS4_14SM90_TMA_STOREES26_S28_S28_EEEvvEEEEvNT_6ParamsE)
        /*0044*/ 	.word	0x00000000
.L_29:


//--------------------- .nv.compat                --------------------------
	.section	.nv.compat,"",@"SHT_CUDA_COMPAT_INFO"
	.align	4
        /*0000*/ 	.byte	0x02, 0x09, 0x01, 0x00, 0x02, 0x02, 0x02, 0x00, 0x02, 0x05, 0x05, 0x00, 0x03, 0x07, 0x01, 0x01
        /*0010*/ 	.byte	0x02, 0x03, 0x01, 0x00, 0x02, 0x06, 0x01, 0x00, 0x04, 0x0b, 0x08, 0x00, 0x09, 0x00, 0x00, 0x00
        /*0020*/ 	.byte	0x00, 0x00, 0x00, 0x00


//--------------------- .nv.info._ZN7cutlass13device_kernelINS_4gemm6kernel13GemmUniversalIN4cute5tupleIJiiiiEEENS1_10collective13CollectiveMmaINS1_35MainloopSm100TmaUmmaWarpSpecializedILi8ELi2ELi4ENS5_IJNS4_1CILi2EEESB_NSA_ILi1EEEEEEEENS5_IJNSA_ILi128EEENSA_ILi256EEENSA_ILi64EEEEEENS_10bfloat16_tENS5_IJlSC_lEEESJ_SK_NS4_8TiledMMAINS4_8MMA_AtomIJNS4_26SM100_MMA_F16BF16_2x1SM_SSISJ_SJ_fLi128ELi256ELNS4_4UMMA5MajorE0ELSP_0ELNSO_7ScaleInE0ELSQ_0EEEEEENS4_6LayoutINS5_IJSC_SC_SC_EEENS5_IJNSA_ILi0EEESV_SV_EEEEENS5_IJNS4_10UnderscoreESY_SY_EEEEENS4_28SM100_TMA_2SM_LOAD_MULTICASTENS4_14ComposedLayoutINS4_7SwizzleILi3ELi4ELi3EEENS4_18smem_ptr_flag_bitsILi16EEENST_INS5_IJNSA_ILi8EEESH_EEENS5_IJSH_SC_EEEEEEEvNS4_8identityENS4_18SM100_TMA_2SM_LOADES1B_vS1C_EENS_8epilogue10collective18CollectiveEpilogueINS1F_23Sm100TmaWarpSpecializedILi4ELi2ELi32ELb1ELb0EEEJNS5_IJSH_SG_SH_EEENS5_IJNST_ISH_SC_EENST_INS5_IJNSA_ILi32EEESB_EEENS5_IJSC_SF_EEEEEEEESJ_SK_SJ_SK_NS1F_6fusion15FusionCallbacksIS1J_NS1R_17LinearCombinationISJ_fSJ_fLNS_15FloatRoundStyleE2EEES1K_S1Q_JEEENS4_5SM1004TMEM4LOAD26SM100_TMEM_LOAD_32dp32b32xENS4_13SM90_TMA_LOADENS12_INS13_ILi2ELi4ELi3EEES16_NST_INS5_IJS17_S1M_EEENS5_IJS1M_SC_EEEEEEENS4_39AutoVectorizingCopyWithAssumedAlignmentILi128EEENS4_14SM90_TMA_STOREES26_S28_S28_EEEvvEEEEvNT_6ParamsE --------------------------
	.section	.nv.info._ZN7cutlass13device_kernelINS_4gemm6kernel13GemmUniversalIN4cute5tupleIJiiiiEEENS1_10collective13CollectiveMmaINS1_35MainloopSm100TmaUmmaWarpSpecializedILi8ELi2ELi4ENS5_IJNS4_1CILi2EEESB_NSA_ILi1EEEEEEEENS5_IJNSA_ILi128EEENSA_ILi256EEENSA_ILi64EEEEEENS_10bfloat16_tENS5_IJlSC_lEEESJ_SK_NS4_8TiledMMAINS4_8MMA_AtomIJNS4_26SM100_MMA_F16BF16_2x1SM_SSISJ_SJ_fLi128ELi256ELNS4_4UMMA5MajorE0ELSP_0ELNSO_7ScaleInE0ELSQ_0EEEEEENS4_6LayoutINS5_IJSC_SC_SC_EEENS5_IJNSA_ILi0EEESV_SV_EEEEENS5_IJNS4_10UnderscoreESY_SY_EEEEENS4_28SM100_TMA_2SM_LOAD_MULTICASTENS4_14ComposedLayoutINS4_7SwizzleILi3ELi4ELi3EEENS4_18smem_ptr_flag_bitsILi16EEENST_INS5_IJNSA_ILi8EEESH_EEENS5_IJSH_SC_EEEEEEEvNS4_8identityENS4_18SM100_TMA_2SM_LOADES1B_vS1C_EENS_8epilogue10collective18CollectiveEpilogueINS1F_23Sm100TmaWarpSpecializedILi4ELi2ELi32ELb1ELb0EEEJNS5_IJSH_SG_SH_EEENS5_IJNST_ISH_SC_EENST_INS5_IJNSA_ILi32EEESB_EEENS5_IJSC_SF_EEEEEEEESJ_SK_SJ_SK_NS1F_6fusion15FusionCallbacksIS1J_NS1R_17LinearCombinationISJ_fSJ_fLNS_15FloatRoundStyleE2EEES1K_S1Q_JEEENS4_5SM1004TMEM4LOAD26SM100_TMEM_LOAD_32dp32b32xENS4_13SM90_TMA_LOADENS12_INS13_ILi2ELi4ELi3EEES16_NST_INS5_IJS17_S1M_EEENS5_IJS1M_SC_EEEEEEENS4_39AutoVectorizingCopyWithAssumedAlignmentILi128EEENS4_14SM90_TMA_STOREES26_S28_S28_EEEvvEEEEvNT_6ParamsE,"",@"SHT_CUDA_INFO"
	.sectionflags	@""
	.align	4


	//----- nvinfo : EIATTR_CUDA_API_VERSION
	.align		4
        /*0000*/ 	.byte	0x04, 0x37
        /*0002*/ 	.short	(.L_31 - .L_30)
.L_30:
        /*0004*/ 	.word	0x00000082


	//----- nvinfo : EIATTR_KPARAM_INFO
	.align		4
.L_31:
        /*0008*/ 	.byte	0x04, 0x17
        /*000a*/ 	.short	(.L_33 - .L_32)
.L_32:
        /*000c*/ 	.word	0x00000000
        /*0010*/ 	.short	0x0000
        /*0012*/ 	.short	0x0000
        /*0014*/ 	.byte	0x00, 0xf0, 0x01, 0x20


	//----- nvinfo : EIATTR_AT_ENTRY_FRAGMENTS
	.align		4
.L_33:
        /*0018*/ 	.byte	0x04, 0x4f
        /*001a*/ 	.short	(.L_35 - .L_34)


	//   ....[0]....
.L_34:
        /*001c*/ 	.word	0x00000007


	//----- nvinfo : EIATTR_RESERVED_SMEM_USED
	.align		4
.L_35:
        /*0020*/ 	.byte	0x01, 0x41
	.zero		2


	//----- nvinfo : EIATTR_SPARSE_MMA_MASK
	.align		4
        /*0024*/ 	.byte	0x03, 0x50
        /*0026*/ 	.short	0x0000


	//----- nvinfo : EIATTR_TCGEN05_2CTA_USED
	.align		4
        /*0028*/ 	.byte	0x01, 0x52
	.zero		2


	//----- nvinfo : EIATTR_MAXREG_COUNT
	.align		4
        /*002c*/ 	.byte	0x03, 0x1b
        /*002e*/ 	.short	0x00ff


	//----- nvinfo : EIATTR_NUM_BARRIERS
	.align		4
        /*0030*/ 	.byte	0x02, 0x4c
        /*0032*/ 	.byte	0x07
	.zero		1


	//----- nvinfo : EIATTR_EXTERNS
	.align		4
        /*0034*/ 	.byte	0x04, 0x0f
        /*0036*/ 	.short	(.L_37 - .L_36)


	//   ....[0]....
	.align		4
.L_36:
        /*0038*/ 	.word	index@(__assertfail)


	//----- nvinfo : EIATTR_MERCURY_ISA_VERSION
	.align		4
.L_37:
        /*003c*/ 	.byte	0x03, 0x5f
        /*003e*/ 	.short	0x0101


	//----- nvinfo : EIATTR_INT_WARP_WIDE_INSTR_OFFSETS
	.align		4
        /*0040*/ 	.byte	0x04, 0x31
        /*0042*/ 	.short	(.L_39 - .L_38)


	//   ....[0]....
.L_38:
        /*0044*/ 	.word	0x00000e60


	//   ....[1]....
        /*0048*/ 	.word	0x00000f10


	//   ....[2]....
        /*004c*/ 	.word	0x00004670


	//   ....[3]....
        /*0050*/ 	.word	0x00004690


	//   ....[4]....
        /*0054*/ 	.word	0x000046c0


	//   ....[5]....
        /*0058*/ 	.word	0x00005240


	//   ....[6]....
        /*005c*/ 	.word	0x000052e0


	//   ....[7]....
        /*0060*/ 	.word	0x00005390


	//   ....[8]....
        /*0064*/ 	.word	0x00005400


	//   ....[9]....
        /*0068*/ 	.word	0x000054c0


	//   ....[10]....
        /*006c*/ 	.word	0x00005560


	//   ....[11]....
        /*0070*/ 	.word	0x000055d0


	//   ....[12]....
        /*0074*/ 	.word	0x00005690


	//   ....[13]....
        /*0078*/ 	.word	0x00005730


	//   ....[14]....
        /*007c*/ 	.word	0x000057d0


	//   ....[15]....
        /*0080*/ 	.word	0x000058c0


	//   ....[16]....
        /*0084*/ 	.word	0x000059a0


	//----- nvinfo : EIATTR_COOP_GROUP_MASK_REGIDS
	.align		4
.L_39:
        /*0088*/ 	.byte	0x04, 0x29
        /*008a*/ 	.short	(.L_41 - .L_40)


	//   ....[0]....
.L_40:
        /*008c*/ 	.word	0xffffffff


	//   ....[1]....
        /*0090*/ 	.word	0xffffffff


	//   ....[2]....
        /*0094*/ 	.word	0xffffffff


	//   ....[3]....
        /*0098*/ 	.word	0xffffffff


	//   ....[4]....
        /*009c*/ 	.word	0xffffffff


	//   ....[5]....
        /*00a0*/ 	.word	0xffffffff


	//   ....[6]....
        /*00a4*/ 	.word	0xffffffff


	//   ....[7]....
        /*00a8*/ 	.word	0xffffffff


	//   ....[8]....
        /*00ac*/ 	.word	0xffffffff


	//   ....[9]....
        /*00b0*/ 	.word	0xffffffff


	//   ....[10]....
        /*00b4*/ 	.word	0xffffffff


	//   ....[11]....
        /*00b8*/ 	.word	0xffffffff


	//   ....[12]....
        /*00bc*/ 	.word	0xffffffff


	//   ....[13]....
        /*00c0*/ 	.word	0xffffffff


	//----- nvinfo : EIATTR_COOP_GROUP_INSTR_OFFSETS
	.align		4
.L_41:
        /*00c4*/ 	.byte	0x04, 0x28
        /*00c6*/ 	.short	(.L_43 - .L_42)


	//   ....[0]....
.L_42:
        /*00c8*/ 	.word	0x000000b0


	//   ....[1]....
        /*00cc*/ 	.word	0x00000520


	//   ....[2]....
        /*00d0*/ 	.word	0x00000770


	//   ....[3]....
        /*00d4*/ 	.word	0x00000910


	//   ....[4]....
        /*00d8*/ 	.word	0x00000a10


	//   ....[5]....
        /*00dc*/ 	.word	0x00000b80


	//   ....[6]....
        /*00e0*/ 	.word	0x00000d20


	//   ....[7]....
        /*00e4*/ 	.word	0x00000f80


	//   ....[8]....
        /*00e8*/ 	.word	0x00002320


	//   ....[9]....
        /*00ec*/ 	.word	0x00003450


	//   ....[10]....
        /*00f0*/ 	.word	0x00003920


	//   ....[11]....
        /*00f4*/ 	.word	0x00003950


	//   ....[12]....
        /*00f8*/ 	.word	0x00004570


	//   ....[13]....
        /*00fc*/ 	.word	0x00004780


	//----- nvinfo : EIATTR_VRC_CTA_INIT_COUNT
	.align		4
.L_43:
        /*0100*/ 	.byte	0x02, 0x4a
        /*0102*/ 	.byte	0x80
	.zero		1


	//----- nvinfo : EIATTR_SYSCALL_OFFSETS
	.align		4
        /*0104*/ 	.byte	0x04, 0x46
        /*0106*/ 	.short	(.L_45 - .L_44)


	//   ....[0]....
.L_44:
        /*0108*/ 	.word	0x00006560


	//   ....[1]....
        /*010c*/ 	.word	0x00006650


	//   ....[2]....
        /*0110*/ 	.word	0x00006df0


	//   ....[3]....
        /*0114*/ 	.word	0x00007ac0


	//   ....[4]....
        /*0118*/ 	.word	0x00008770


	//   ....[5]....
        /*011c*/ 	.word	0x00009410


	//----- nvinfo : EIATTR_MBARRIER_INSTR_OFFSETS
	.align		4
.L_45:
        /*0120*/ 	.byte	0x04, 0x39
        /*0122*/ 	.short	(.L_47 - .L_46)


	//   ....[0]....
.L_46:
        /*0124*/ 	.word	0x00000660
        /*0128*/ 	.word	0x000000ff
        /*012c*/ 	.word	0x00000000
        /*0130*/ 	.short	0x0100
        /*0132*/ 	.byte	0x04
	.zero		1


	//   ....[1]....
        /*0134*/ 	.word	0x00000670
        /*0138*/ 	.word	0x000000ff
        /*013c*/ 	.word	0x00000040
        /*0140*/ 	.short	0x0100
        /*0142*/ 	.byte	0x04
	.zero		1


	//   ....[2]....
        /*0144*/ 	.word	0x00000680
        /*0148*/ 	.word	0x000000ff
        /*014c*/ 	.word	0x00000008
        /*0150*/ 	.short	0x0100
        /*0152*/ 	.byte	0x04
	.zero		1


	//   ....[3]....
        /*0154*/ 	.word	0x00000690
        /*0158*/ 	.word	0x000000ff
        /*015c*/ 	.word	0x00000048
        /*0160*/ 	.short	0x0100
        /*0162*/ 	.byte	0x04
	.zero		1


	//   ....[4]....
        /*0164*/ 	.word	0x000006a0
        /*0168*/ 	.word	0x000000ff
        /*016c*/ 	.word	0x00000010
        /*0170*/ 	.short	0x0100
        /*0172*/ 	.byte	0x04
	.zero		1


	//   ....[5]....
        /*0174*/ 	.word	0x000006b0
        /*0178*/ 	.word	0x000000ff
        /*017c*/ 	.word	0x00000050
        /*0180*/ 	.short	0x0100
        /*0182*/ 	.byte	0x04
	.zero		1


	//   ....[6]....
        /*0184*/ 	.word	0x000006c0
        /*0188*/ 	.word	0x000000ff
        /*018c*/ 	.word	0x00000018
        /*0190*/ 	.short	0x0100
        /*0192*/ 	.byte	0x04
	.zero		1


	//   ....[7]....
        /*0194*/ 	.word	0x000006d0
        /*0198*/ 	.word	0x000000ff
        /*019c*/ 	.word	0x00000058
        /*01a0*/ 	.short	0x0100
        /*01a2*/ 	.byte	0x04
	.zero		1


	//   ....[8]....
        /*01a4*/ 	.word	0x000006e0
        /*01a8*/ 	.word	0x000000ff
        /*01ac*/ 	.word	0x00000020
        /*01b0*/ 	.short	0x0100
        /*01b2*/ 	.byte	0x04
	.zero		1


	//   ....[9]....
        /*01b4*/ 	.word	0x000006f0
        /*01b8*/ 	.word	0x000000ff
        /*01bc*/ 	.word	0x00000060
        /*01c0*/ 	.short	0x0100
        /*01c2*/ 	.byte	0x04
	.zero		1


	//   ....[10]....
        /*01c4*/ 	.word	0x00000700
        /*01c8*/ 	.word	0x000000ff
        /*01cc*/ 	.word	0x00000028
        /*01d0*/ 	.short	0x0100
        /*01d2*/ 	.byte	0x04
	.zero		1


	//   ....[11]....
        /*01d4*/ 	.word	0x00000710
        /*01d8*/ 	.word	0x000000ff
        /*01dc*/ 	.word	0x00000068
        /*01e0*/ 	.short	0x0100
        /*01e2*/ 	.byte	0x04
	.zero		1


	//   ....[12]....
        /*01e4*/ 	.word	0x00000720
        /*01e8*/ 	.word	0x000000ff
        /*01ec*/ 	.word	0x00000030
        /*01f0*/ 	.short	0x0100
        /*01f2*/ 	.byte	0x04
	.zero		1


	//   ....[13]....
        /*01f4*/ 	.word	0x00000730
        /*01f8*/ 	.word	0x000000ff
        /*01fc*/ 	.word	0x00000070
        /*0200*/ 	.short	0x0100
        /*0202*/ 	.byte	0x04
	.zero		1


	//   ....[14]....
        /*0204*/ 	.word	0x00000740
        /*0208*/ 	.word	0x000000ff
        /*020c*/ 	.word	0x00000038
        /*0210*/ 	.short	0x0100
        /*0212*/ 	.byte	0x04
	.zero		1


	//   ....[15]....
        /*0214*/ 	.word	0x00000750
        /*0218*/ 	.word	0x000000ff
        /*021c*/ 	.word	0x00000078
        /*0220*/ 	.short	0x0100
        /*0222*/ 	.byte	0x04
	.zero		1


	//   ....[16]....
        /*0224*/ 	.word	0x00000880
        /*0228*/ 	.word	0x000000ff
        /*022c*/ 	.word	0x00000080
        /*0230*/ 	.short	0x0100
        /*0232*/ 	.byte	0x04
	.zero		1


	//   ....[17]....
        /*0234*/ 	.word	0x00000890
        /*0238*/ 	.word	0x000000ff
        /*023c*/ 	.word	0x000000a0
        /*0240*/ 	.short	0x0100
        /*0242*/ 	.byte	0x04
	.zero		1


	//   ....[18]....
        /*0244*/ 	.word	0x000008a0
        /*0248*/ 	.word	0x000000ff
        /*024c*/ 	.word	0x00000088
        /*0250*/ 	.short	0x0100
        /*0252*/ 	.byte	0x04
	.zero		1


	//   ....[19]....
        /*0254*/ 	.word	0x000008b0
        /*0258*/ 	.word	0x000000ff
        /*025c*/ 	.word	0x000000a8
        /*0260*/ 	.short	0x0100
        /*0262*/ 	.byte	0x04
	.zero		1


	//   ....[20]....
        /*0264*/ 	.word	0x000008c0
        /*0268*/ 	.word	0x000000ff
        /*026c*/ 	.word	0x00000090
        /*0270*/ 	.short	0x0100
        /*0272*/ 	.byte	0x04
	.zero		1


	//   ....[21]....
        /*0274*/ 	.word	0x000008d0
        /*0278*/ 	.word	0x000000ff
        /*027c*/ 	.word	0x000000b0
        /*0280*/ 	.short	0x0100
        /*0282*/ 	.byte	0x04
	.zero		1


	//   ....[22]....
        /*0284*/ 	.word	0x000008e0
        /*0288*/ 	.word	0x000000ff
        /*028c*/ 	.word	0x00000098
        /*0290*/ 	.short	0x0100
        /*0292*/ 	.byte	0x04
	.zero		1


	//   ....[23]....
        /*0294*/ 	.word	0x000008f0
        /*0298*/ 	.word	0x000000ff
        /*029c*/ 	.word	0x000000b8
        /*02a0*/ 	.short	0x0100
        /*02a2*/ 	.byte	0x04
	.zero		1


	//   ....[24]....
        /*02a4*/ 	.word	0x000009e0
        /*02a8*/ 	.word	0x000000ff
        /*02ac*/ 	.word	0x000000c0
        /*02b0*/ 	.short	0x0100
        /*02b2*/ 	.byte	0x06
	.zero		1


	//   ....[25]....
        /*02b4*/ 	.word	0x000009f0
        /*02b8*/ 	.word	0x000000ff
        /*02bc*/ 	.word	0x000000c8
        /*02c0*/ 	.short	0x0100
        /*02c2*/ 	.byte	0x06
	.zero		1


	//   ....[26]....
        /*02c4*/ 	.word	0x00000b30
        /*02c8*/ 	.word	0x000000ff
        /*02cc*/ 	.word	0x000000d0
        /*02d0*/ 	.short	0x0100
        /*02d2*/ 	.byte	0x06
	.zero		1


	//   ....[27]....
        /*02d4*/ 	.word	0x00000b40
        /*02d8*/ 	.word	0x000000ff
        /*02dc*/ 	.word	0x000000e0
        /*02e0*/ 	.short	0x0100
        /*02e2*/ 	.byte	0x06
	.zero		1


	//   ....[28]....
        /*02e4*/ 	.word	0x00000b50
        /*02e8*/ 	.word	0x000000ff
        /*02ec*/ 	.word	0x000000d8
        /*02f0*/ 	.short	0x0100
        /*02f2*/ 	.byte	0x06
	.zero		1


	//   ....[29]....
        /*02f4*/ 	.word	0x00000b60
        /*02f8*/ 	.word	0x000000ff
        /*02fc*/ 	.word	0x000000e8
        /*0300*/ 	.short	0x0100
        /*0302*/ 	.byte	0x06
	.zero		1


	//   ....[30]....
        /*0304*/ 	.word	0x00000c90
        /*0308*/ 	.word	0x000000ff
        /*030c*/ 	.word	0x000000f0
        /*0310*/ 	.short	0x0100
        /*0312*/ 	.byte	0x04
	.zero		1


	//   ....[31]....
        /*0314*/ 	.word	0x00000ca0
        /*0318*/ 	.word	0x000000ff
        /*031c*/ 	.word	0x00000110
        /*0320*/ 	.short	0x0100
        /*0322*/ 	.byte	0x04
	.zero		1


	//   ....[32]....
        /*0324*/ 	.word	0x00000cb0
        /*0328*/ 	.word	0x000000ff
        /*032c*/ 	.word	0x000000f8
        /*0330*/ 	.short	0x0100
        /*0332*/ 	.byte	0x04
	.zero		1


	//   ....[33]....
        /*0334*/ 	.word	0x00000cc0
        /*0338*/ 	.word	0x000000ff
        /*033c*/ 	.word	0x00000118
        /*0340*/ 	.short	0x0100
        /*0342*/ 	.byte	0x04
	.zero		1


	//   ....[34]....
        /*0344*/ 	.word	0x00000cd0
        /*0348*/ 	.word	0x000000ff
        /*034c*/ 	.word	0x00000100
        /*0350*/ 	.short	0x0100
        /*0352*/ 	.byte	0x04
	.zero		1


	//   ....[35]....
        /*0354*/ 	.word	0x00000ce0
        /*0358*/ 	.word	0x000000ff
        /*035c*/ 	.word	0x00000120
        /*0360*/ 	.short	0x0100
        /*0362*/ 	.byte	0x04
	.zero		1


	//   ....[36]....
        /*0364*/ 	.word	0x00000cf0
        /*0368*/ 	.word	0x000000ff
        /*036c*/ 	.word	0x00000108
        /*0370*/ 	.short	0x0100
        /*0372*/ 	.byte	0x04
	.zero		1


	//   ....[37]....
        /*0374*/ 	.word	0x00000d00
        /*0378*/ 	.word	0x000000ff
        /*037c*/ 	.word	0x00000128
        /*0380*/ 	.short	0x0100
        /*0382*/ 	.byte	0x04
	.zero		1


	//   ....[38]....
        /*0384*/ 	.word	0x00000e00
        /*0388*/ 	.word	0x000000ff
        /*038c*/ 	.word	0x00000130
        /*0390*/ 	.short	0x0100
        /*0392*/ 	.byte	0x04
	.zero		1


	//   ....[39]....
        /*0394*/ 	.word	0x00000e10
        /*0398*/ 	.word	0x000000ff
        /*039c*/ 	.word	0x00000140
        /*03a0*/ 	.short	0x0100
        /*03a2*/ 	.byte	0x04
	.zero		1


	//   ....[40]....
        /*03a4*/ 	.word	0x00000e20
        /*03a8*/ 	.word	0x000000ff
        /*03ac*/ 	.word	0x00000138
        /*03b0*/ 	.short	0x0100
        /*03b2*/ 	.byte	0x04
	.zero		1


	//   ....[41]....
        /*03b4*/ 	.word	0x00000e30
        /*03b8*/ 	.word	0x000000ff
        /*03bc*/ 	.word	0x00000148
        /*03c0*/ 	.short	0x0100
        /*03c2*/ 	.byte	0x04
	.zero		1


	//   ....[42]....
        /*03c4*/ 	.word	0x00000f30
        /*03c8*/ 	.word	0x000000ff
        /*03cc*/ 	.word	0x00000150
        /*03d0*/ 	.short	0x0100
        /*03d2*/ 	.byte	0x06
	.zero		1


	//   ....[43]....
        /*03d4*/ 	.word	0x00001b60
        /*03d8*/ 	.word	0x00000000
        /*03dc*/ 	.word	0x00000140
        /*03e0*/ 	.short	0x010a
        /*03e2*/ 	.byte	0xff
	.zero		1


	//   ....[44]....
        /*03e4*/ 	.word	0x00001b80
        /*03e8*/ 	.word	0x00000000
        /*03ec*/ 	.word	0x00000130
        /*03f0*/ 	.short	0x0101
        /*03f2*/ 	.byte	0xff
	.zero		1


	//   ....[45]....
        /*03f4*/ 	.word	0x00001c30
        /*03f8*/ 	.word	0x000000ff
        /*03fc*/ 	.word	0x00000040
        /*0400*/ 	.short	0x010a
        /*0402*/ 	.byte	0x04
	.zero		1


	//   ....[46]....
        /*0404*/ 	.word	0x00001d00
        /*0408*/ 	.word	0x000000ff
        /*040c*/ 	.word	0x00000040
        /*0410*/ 	.short	0x010a
        /*0412*/ 	.byte	0x21
	.zero		1


	//   ....[47]....
        /*0414*/ 	.word	0x00001eb0
        /*0418*/ 	.word	0x000000ff
        /*041c*/ 	.word	0x00000040
        /*0420*/ 	.short	0x010a
        /*0422*/ 	.byte	0x05
	.zero		1


	//   ....[48]....
        /*0424*/ 	.word	0x00001fd0
        /*0428*/ 	.word	0x000000ff
        /*042c*/ 	.word	0x000000c8
        /*0430*/ 	.short	0x0101
        /*0432*/ 	.byte	0x0d
	.zero		1


	//   ....[49]....
        /*0434*/ 	.word	0x00001ff0
        /*0438*/ 	.word	0x000000ff
        /*043c*/ 	.word	0x00000040
        /*0440*/ 	.short	0x010a
        /*0442*/ 	.byte	0x04
	.zero		1


	//   ....[50]....
        /*0444*/ 	.word	0x00002070
        /*0448*/ 	.word	0x000000ff
        /*044c*/ 	.word	0x00000040
        /*0450*/ 	.short	0x010a
        /*0452*/ 	.byte	0x11
	.zero		1


	//   ....[51]....
        /*0454*/ 	.word	0x00002210
        /*0458*/ 	.word	0x000000ff
        /*045c*/ 	.word	0x00000040
        /*0460*/ 	.short	0x010a
        /*0462*/ 	.byte	0x05
	.zero		1


	//   ....[52]....
        /*0464*/ 	.word	0x00002350
        /*0468*/ 	.word	0x00000003
        /*046c*/ 	.word	0x000000d0
        /*0470*/ 	.short	0x010a
        /*0472*/ 	.byte	0xff
	.zero		1


	//   ....[53]....
        /*0474*/ 	.word	0x000024a0
        /*0478*/ 	.word	0x00000000
        /*047c*/ 	.word	0x00000000
        /*0480*/ 	.short	0x0101
        /*0482*/ 	.byte	0xff
	.zero		1


	//   ....[54]....
        /*0484*/ 	.word	0x00002a60
        /*0488*/ 	.word	0x000000ff
        /*048c*/ 	.word	0x00000000
        /*0490*/ 	.short	0x010a
        /*0492*/ 	.byte	0x04
	.zero		1


	//   ....[55]....
        /*0494*/ 	.word	0x00002af0
        /*0498*/ 	.word	0x000000ff
        /*049c*/ 	.word	0x00000000
        /*04a0*/ 	.short	0x010a
        /*04a2*/ 	.byte	0x05
	.zero		1


	//   ....[56]....
        /*04a4*/ 	.word	0x00002b80
        /*04a8*/ 	.word	0x000000ff
        /*04ac*/ 	.word	0x00000000
        /*04b0*/ 	.short	0x010a
        /*04b2*/ 	.byte	0x05
	.zero		1


	//   ....[57]....
        /*04b4*/ 	.word	0x00002c10
        /*04b8*/ 	.word	0x000000ff
        /*04bc*/ 	.word	0x00000000
        /*04c0*/ 	.short	0x010a
        /*04c2*/ 	.byte	0x05
	.zero		1


	//   ....[58]....
        /*04c4*/ 	.word	0x00002ca0
        /*04c8*/ 	.word	0x000000ff
        /*04cc*/ 	.word	0x00000000
        /*04d0*/ 	.short	0x010a
        /*04d2*/ 	.byte	0x05
	.zero		1


	//   ....[59]....
        /*04d4*/ 	.word	0x00002d30
        /*04d8*/ 	.word	0x000000ff
        /*04dc*/ 	.word	0x00000000
        /*04e0*/ 	.short	0x010a
        /*04e2*/ 	.byte	0x05
	.zero		1


	//   ....[60]....
        /*04e4*/ 	.word	0x00002dc0
        /*04e8*/ 	.word	0x000000ff
        /*04ec*/ 	.word	0x00000000
        /*04f0*/ 	.short	0x010a
        /*04f2*/ 	.byte	0x05
	.zero		1


	//   ....[61]....
        /*04f4*/ 	.word	0x00002e60
        /*04f8*/ 	.word	0x00000000
        /*04fc*/ 	.word	0x00000000
        /*0500*/ 	.short	0x010a
        /*0502*/ 	.byte	0xff
	.zero		1


	//   ....[62]....
        /*0504*/ 	.word	0x00002fa0
        /*0508*/ 	.word	0x00000000
        /*050c*/ 	.word	0x00000130
        /*0510*/ 	.short	0x010a
        /*0512*/ 	.byte	0xff
	.zero		1


	//   ....[63]....
        /*0514*/ 	.word	0x00003010
        /*0518*/ 	.word	0x00000004
        /*051c*/ 	.word	0x00000000
        /*0520*/ 	.short	0x0101
        /*0522*/ 	.byte	0xff
	.zero		1


	//   ....[64]....
        /*0524*/ 	.word	0x00003030
        /*0528*/ 	.word	0x000000ff
        /*052c*/ 	.word	0x000000e0
        /*0530*/ 	.short	0x010a
        /*0532*/ 	.byte	0x04
	.zero		1


	//   ....[65]....
        /*0534*/ 	.word	0x00003150
        /*0538*/ 	.word	0x00000000
        /*053c*/ 	.word	0x000000d0
        /*0540*/ 	.short	0x010a
        /*0542*/ 	.byte	0xff
	.zero		1


	//   ....[66]....
        /*0544*/ 	.word	0x00003250
        /*0548*/ 	.word	0x00000000
        /*054c*/ 	.word	0x00000000
        /*0550*/ 	.short	0x0101
        /*0552*/ 	.byte	0xff
	.zero		1


	//   ....[67]....
        /*0554*/ 	.word	0x000032e0
        /*0558*/ 	.word	0x000000ff
        /*055c*/ 	.word	0x000000e0
        /*0560*/ 	.short	0x0106
        /*0562*/ 	.byte	0x04
	.zero		1


	//   ....[68]....
        /*0564*/ 	.word	0x00003300
        /*0568*/ 	.word	0x000000ff
        /*056c*/ 	.word	0x000000e0
        /*0570*/ 	.short	0x010a
        /*0572*/ 	.byte	0x04
	.zero		1


	//   ....[69]....
        /*0574*/ 	.word	0x00003390
        /*0578*/ 	.word	0x000000ff
        /*057c*/ 	.word	0x000000e0
        /*0580*/ 	.short	0x0106
        /*0582*/ 	.byte	0x07
	.zero		1


	//   ....[70]....
        /*0584*/ 	.word	0x000033d0
        /*0588*/ 	.word	0x00000000
        /*058c*/ 	.word	0x000000e0
        /*0590*/ 	.short	0x010a
        /*0592*/ 	.byte	0xff
	.zero		1


	//   ....[71]....
        /*0594*/ 	.word	0x00003620
        /*0598*/ 	.word	0x000000ff
        /*059c*/ 	.word	0x00000008
        /*05a0*/ 	.short	0x010a
        /*05a2*/ 	.byte	0x05
	.zero		1


	//   ....[72]....
        /*05a4*/ 	.word	0x00003640
        /*05a8*/ 	.word	0x000000ff
        /*05ac*/ 	.word	0x00000008
        /*05b0*/ 	.short	0x010a
        /*05b2*/ 	.byte	0x05
	.zero		1


	//   ....[73]....
        /*05b4*/ 	.word	0x000037d0
        /*05b8*/ 	.word	0x000000ff
        /*05bc*/ 	.word	0x00000008
        /*05c0*/ 	.short	0x010a
        /*05c2*/ 	.byte	0x05
	.zero		1


	//   ....[74]....
        /*05c4*/ 	.word	0x000037f0
        /*05c8*/ 	.word	0x000000ff
        /*05cc*/ 	.word	0x00000008
        /*05d0*/ 	.short	0x010a
        /*05d2*/ 	.byte	0x05
	.zero		1


	//   ....[75]....
        /*05d4*/ 	.word	0x000038b0
        /*05d8*/ 	.word	0x000000ff
        /*05dc*/ 	.word	0x00000000
        /*05e0*/ 	.short	0x0101
        /*05e2*/ 	.byte	0x04
	.zero		1


	//   ....[76]....
        /*05e4*/ 	.word	0x00003bf0
        /*05e8*/ 	.word	0x00000000
        /*05ec*/ 	.word	0x000000d0
        /*05f0*/ 	.short	0x010a
        /*05f2*/ 	.byte	0xff
	.zero		1


	//   ....[77]....
        /*05f4*/ 	.word	0x00003cb0
        /*05f8*/ 	.word	0x00000000
        /*05fc*/ 	.word	0x00000000
        /*0600*/ 	.short	0x0101
        /*0602*/ 	.byte	0xff
	.zero		1


	//   ....[78]....
        /*0604*/ 	.word	0x00003d70
        /*0608*/ 	.word	0x000000ff
        /*060c*/ 	.word	0x00000000
        /*0610*/ 	.short	0x010a
        /*0612*/ 	.byte	0x04
	.zero		1


	//   ....[79]....
        /*0614*/ 	.word	0x00003d80
        /*0618*/ 	.word	0x000000ff
        /*061c*/ 	.word	0x00000110
        /*0620*/ 	.short	0x010a
        /*0622*/ 	.byte	0x1f
	.zero		1


	//   ....[80]....
        /*0624*/ 	.word	0x00003e30
        /*0628*/ 	.word	0x000000ff
        /*062c*/ 	.word	0x00000000
        /*0630*/ 	.short	0x010a
        /*0632*/ 	.byte	0x05
	.zero		1


	//   ....[81]....
        /*0634*/ 	.word	0x00003f60
        /*0638*/ 	.word	0x000000ff
        /*063c*/ 	.word	0x00000000
        /*0640*/ 	.short	0x010a
        /*0642*/ 	.byte	0x04
	.zero		1


	//   ....[82]....
        /*0644*/ 	.word	0x00004260
        /*0648*/ 	.word	0x000000ff
        /*064c*/ 	.word	0x00000000
        /*0650*/ 	.short	0x010a
        /*0652*/ 	.byte	0x04
	.zero		1


	//   ....[83]....
        /*0654*/ 	.word	0x000042f0
        /*0658*/ 	.word	0x000000ff
        /*065c*/ 	.word	0x00000000
        /*0660*/ 	.short	0x010a
        /*0662*/ 	.byte	0x05
	.zero		1


	//   ....[84]....
        /*0664*/ 	.word	0x00004380
        /*0668*/ 	.word	0x000000ff
        /*066c*/ 	.word	0x00000000
        /*0670*/ 	.short	0x010a
        /*0672*/ 	.byte	0x05
	.zero		1


	//   ....[85]....
        /*0674*/ 	.word	0x00004420
        /*0678*/ 	.word	0x00000000
        /*067c*/ 	.word	0x00000000
        /*0680*/ 	.short	0x010a
        /*0682*/ 	.byte	0xff
	.zero		1


	//   ....[86]....
        /*0684*/ 	.word	0x00004460
        /*0688*/ 	.word	0x00000000
        /*068c*/ 	.word	0x00000000
        /*0690*/ 	.short	0x010a
        /*0692*/ 	.byte	0xff
	.zero		1


	//   ....[87]....
        /*0694*/ 	.word	0x000044d0
        /*0698*/ 	.word	0x000000ff
        /*069c*/ 	.word	0x00000000
        /*06a0*/ 	.short	0x0101
        /*06a2*/ 	.byte	0x04
	.zero		1


	//   ....[88]....
        /*06a4*/ 	.word	0x00004510
        /*06a8*/ 	.word	0x000000ff
        /*06ac*/ 	.word	0x00000150
        /*06b0*/ 	.short	0x010a
        /*06b2*/ 	.byte	0x1a
	.zero		1


	//   ....[89]....
        /*06b4*/ 	.word	0x00004560
        /*06b8*/ 	.word	0x000000ff
        /*06bc*/ 	.word	0x00000000
        /*06c0*/ 	.short	0x0101
        /*06c2*/ 	.byte	0x04
	.zero		1


	//   ....[90]....
        /*06c4*/ 	.word	0x00004a40
        /*06c8*/ 	.word	0x0000000c
        /*06cc*/ 	.word	0x000000d0
        /*06d0*/ 	.short	0x010a
        /*06d2*/ 	.byte	0xff
	.zero		1


	//   ....[91]....
        /*06d4*/ 	.word	0x00004bb0
        /*06d8*/ 	.word	0x00000000
        /*06dc*/ 	.word	0x00000000
        /*06e0*/ 	.short	0x0101
        /*06e2*/ 	.byte	0xff
	.zero		1


	//   ....[92]....
        /*06e4*/ 	.word	0x00005040
        /*06e8*/ 	.word	0x000000ff
        /*06ec*/ 	.word	0x000000c8
        /*06f0*/ 	.short	0x010a
        /*06f2*/ 	.byte	0x15
	.zero		1


	//   ....[93]....
        /*06f4*/ 	.word	0x000051c0
        /*06f8*/ 	.word	0x000000ff
        /*06fc*/ 	.word	0x000000a0
        /*0700*/ 	.short	0x010a
        /*0702*/ 	.byte	0x15
	.zero		1


	//   ....[94]....
        /*0704*/ 	.word	0x000053b0
        /*0708*/ 	.word	0x000000ff
        /*070c*/ 	.word	0x00000080
        /*0710*/ 	.short	0x010b
        /*0712*/ 	.byte	0x15
	.zero		1


	//   ....[95]....
        /*0714*/ 	.word	0x000053c0
        /*0718*/ 	.word	0x000000ff
        /*071c*/ 	.word	0x00000000
        /*0720*/ 	.short	0x0101
        /*0722*/ 	.byte	0x2e
	.zero		1


	//   ....[96]....
        /*0724*/ 	.word	0x000053d0
        /*0728*/ 	.word	0x000000ff
        /*072c*/ 	.word	0x000000a8
        /*0730*/ 	.short	0x010a
        /*0732*/ 	.byte	0x15
	.zero		1


	//   ....[97]....
        /*0734*/ 	.word	0x00005580
        /*0738*/ 	.word	0x000000ff
        /*073c*/ 	.word	0x00000088
        /*0740*/ 	.short	0x010b
        /*0742*/ 	.byte	0x15
	.zero		1


	//   ....[98]....
        /*0744*/ 	.word	0x00005590
        /*0748*/ 	.word	0x000000ff
        /*074c*/ 	.word	0x00000000
        /*0750*/ 	.short	0x0101
        /*0752*/ 	.byte	0x27
	.zero		1


	//   ....[99]....
        /*0754*/ 	.word	0x000055a0
        /*0758*/ 	.word	0x000000ff
        /*075c*/ 	.word	0x000000b0
        /*0760*/ 	.short	0x010a
        /*0762*/ 	.byte	0x15
	.zero		1


	//   ....[100]....
        /*0764*/ 	.word	0x00005750
        /*0768*/ 	.word	0x000000ff
        /*076c*/ 	.word	0x00000090
        /*0770*/ 	.short	0x010b
        /*0772*/ 	.byte	0x15
	.zero		1


	//   ....[101]....
        /*0774*/ 	.word	0x00005760
        /*0778*/ 	.word	0x000000ff
        /*077c*/ 	.word	0x00000000
        /*0780*/ 	.short	0x0101
        /*0782*/ 	.byte	0x26
	.zero		1


	//   ....[102]....
        /*0784*/ 	.word	0x00005770
        /*0788*/ 	.word	0x000000ff
        /*078c*/ 	.word	0x000000b8
        /*0790*/ 	.short	0x010a
        /*0792*/ 	.byte	0x15
	.zero		1


	//   ....[103]....
        /*0794*/ 	.word	0x000059c0
        /*0798*/ 	.word	0x000000ff
        /*079c*/ 	.word	0x00000098
        /*07a0*/ 	.short	0x010b
        /*07a2*/ 	.byte	0x15
	.zero		1


	//   ....[104]....
        /*07a4*/ 	.word	0x000059d0
        /*07a8*/ 	.word	0x000000ff
        /*07ac*/ 	.word	0x00000000
        /*07b0*/ 	.short	0x0101
        /*07b2*/ 	.byte	0x25
	.zero		1


	//   ....[105]....
        /*07b4*/ 	.word	0x00005a10
        /*07b8*/ 	.word	0x000000ff
        /*07bc*/ 	.word	0x000000a0
        /*07c0*/ 	.short	0x010a
        /*07c2*/ 	.byte	0x15
	.zero		1


	//   ....[106]....
        /*07c4*/ 	.word	0x00005a30
        /*07c8*/ 	.word	0x000000ff
        /*07cc*/ 	.word	0x000000a8
        /*07d0*/ 	.short	0x010a
        /*07d2*/ 	.byte	0x15
	.zero		1


	//   ....[107]....
        /*07d4*/ 	.word	0x00005a50
        /*07d8*/ 	.word	0x000000ff
        /*07dc*/ 	.word	0x000000b0
        /*07e0*/ 	.short	0x010a
        /*07e2*/ 	.byte	0x15
	.zero		1


	//   ....[108]....
        /*07e4*/ 	.word	0x00005a90
        /*07e8*/ 	.word	0x00000000
        /*07ec*/ 	.word	0x000000b8
        /*07f0*/ 	.short	0x010a
        /*07f2*/ 	.byte	0xff
	.zero		1


	//   ....[109]....
        /*07f4*/ 	.word	0x00005df0
        /*07f8*/ 	.word	0x00000003
        /*07fc*/ 	.word	0x000000d0
        /*0800*/ 	.short	0x010a
        /*0802*/ 	.byte	0xff
	.zero		1


	//   ....[110]....
        /*0804*/ 	.word	0x00005f70
        /*0808*/ 	.word	0x00000000
        /*080c*/ 	.word	0x00000000
        /*0810*/ 	.short	0x0101
        /*0812*/ 	.byte	0xff
	.zero		1


	//   ....[111]....
        /*0814*/ 	.word	0x00006ab0
        /*0818*/ 	.word	0x000000ff
        /*081c*/ 	.word	0x00000080
        /*0820*/ 	.short	0x010a
        /*0822*/ 	.byte	0x2b
	.zero		1


	//   ....[112]....
        /*0824*/ 	.word	0x00006af0
        /*0828*/ 	.word	0x00000062
        /*082c*/ 	.word	0x000000f0
        /*0830*/ 	.short	0x010a
        /*0832*/ 	.byte	0xff
	.zero		1


	//   ....[113]....
        /*0834*/ 	.word	0x00006be0
        /*0838*/ 	.word	0x000000ff
        /*083c*/ 	.word	0x00000080
        /*0840*/ 	.short	0x010a
        /*0842*/ 	.byte	0x2b
	.zero		1


	//   ....[114]....
        /*0844*/ 	.word	0x00006cd0
        /*0848*/ 	.word	0x00000062
        /*084c*/ 	.word	0x000000f0
        /*0850*/ 	.short	0x010a
        /*0852*/ 	.byte	0xff
	.zero		1


	//   ....[115]....
        /*0854*/ 	.word	0x000077f0
        /*0858*/ 	.word	0x00000000
        /*085c*/ 	.word	0x00000000
        /*0860*/ 	.short	0x0101
        /*0862*/ 	.byte	0xff
	.zero		1


	//   ....[116]....
        /*0864*/ 	.word	0x00007800
        /*0868*/ 	.word	0x00000003
        /*086c*/ 	.word	0x00000080
        /*0870*/ 	.short	0x010a
        /*0872*/ 	.byte	0xff
	.zero		1


	//   ....[117]....
        /*0874*/ 	.word	0x000078e0
        /*0878*/ 	.word	0x00000003
        /*087c*/ 	.word	0x00000080
        /*0880*/ 	.short	0x010a
        /*0882*/ 	.byte	0xff
	.zero		1


	//   ....[118]....
        /*0884*/ 	.word	0x000084a0
        /*0888*/ 	.word	0x00000068
        /*088c*/ 	.word	0x00000000
        /*0890*/ 	.short	0x0101
        /*0892*/ 	.byte	0xff
	.zero		1


	//   ....[119]....
        /*0894*/ 	.word	0x000084c0
        /*0898*/ 	.word	0x0000003e
        /*089c*/ 	.word	0x00000080
        /*08a0*/ 	.short	0x010a
        /*08a2*/ 	.byte	0xff
	.zero		1


	//   ....[120]....
        /*08a4*/ 	.word	0x00008590
        /*08a8*/ 	.word	0x0000003e
        /*08ac*/ 	.word	0x00000080
        /*08b0*/ 	.short	0x010a
        /*08b2*/ 	.byte	0xff
	.zero		1


	//   ....[121]....
        /*08b4*/ 	.word	0x00009140
        /*08b8*/ 	.word	0x0000003e
        /*08bc*/ 	.word	0x00000000
        /*08c0*/ 	.short	0x0101
        /*08c2*/ 	.byte	0xff
	.zero		1


	//   ....[122]....
        /*08c4*/ 	.word	0x00009160
        /*08c8*/ 	.word	0x0000003d
        /*08cc*/ 	.word	0x00000080
        /*08d0*/ 	.short	0x010a
        /*08d2*/ 	.byte	0xff
	.zero		1


	//   ....[123]....
        /*08d4*/ 	.word	0x00009230
        /*08d8*/ 	.word	0x0000003d
        /*08dc*/ 	.word	0x00000080
        /*08e0*/ 	.short	0x010a
        /*08e2*/ 	.byte	0xff
	.zero		1


	//   ....[124]....
        /*08e4*/ 	.word	0x00009620
        /*08e8*/ 	.word	0x00000062
        /*08ec*/ 	.word	0x00000000
        /*08f0*/ 	.short	0x0101
        /*08f2*/ 	.byte	0xff
	.zero		1


	//   ....[125]....
        /*08f4*/ 	.word	0x00009e30
        /*08f8*/ 	.word	0x00000002
        /*08fc*/ 	.word	0x00000000
        /*0900*/ 	.short	0x0101
        /*0902*/ 	.byte	0xff
	.zero		1


	//   ....[126]....
        /*0904*/ 	.word	0x0000a0e0
        /*0908*/ 	.word	0x000000ff
        /*090c*/ 	.word	0x00000000
        /*0910*/ 	.short	0x0101
        /*0912*/ 	.byte	0x04
	.zero		1


	//   ....[127]....
        /*0914*/ 	.word	0x0000a100
        /*0918*/ 	.word	0x00000000
        /*091c*/ 	.word	0x00000140
        /*0920*/ 	.short	0x010a
        /*0922*/ 	.byte	0xff
	.zero		1


	//   ....[128]....
        /*0924*/ 	.word	0x0000a160
        /*0928*/ 	.word	0x00000000
        /*092c*/ 	.word	0x00000040
        /*0930*/ 	.short	0x010a
        /*0932*/ 	.byte	0xff
	.zero		1


	//   ....[129]....
        /*0934*/ 	.word	0x0000a1c0
        /*0938*/ 	.word	0x00000000
        /*093c*/ 	.word	0x00000040
        /*0940*/ 	.short	0x010a
        /*0942*/ 	.byte	0xff
	.zero		1


	//   ....[130]....
        /*0944*/ 	.word	0x0000a210
        /*0948*/ 	.word	0x00000003
        /*094c*/ 	.word	0x000000d0
        /*0950*/ 	.short	0x010a
        /*0952*/ 	.byte	0xff
	.zero		1


	//   ....[131]....
        /*0954*/ 	.word	0x0000a270
        /*0958*/ 	.word	0x00000000
        /*095c*/ 	.word	0x00000000
        /*0960*/ 	.short	0x010a
        /*0962*/ 	.byte	0xff
	.zero		1


	//   ....[132]....
        /*0964*/ 	.word	0x0000a2d0
        /*0968*/ 	.word	0x00000000
        /*096c*/ 	.word	0x00000000
        /*0970*/ 	.short	0x010a
        /*0972*/ 	.byte	0xff
	.zero		1


	//   ....[133]....
        /*0974*/ 	.word	0x0000a330
        /*0978*/ 	.word	0x00000000
        /*097c*/ 	.word	0x00000000
        /*0980*/ 	.short	0x010a
        /*0982*/ 	.byte	0xff
	.zero		1


	//   ....[134]....
        /*0984*/ 	.word	0x0000a390
        /*0988*/ 	.word	0x00000000
        /*098c*/ 	.word	0x00000000
        /*0990*/ 	.short	0x010a
        /*0992*/ 	.byte	0xff
	.zero		1


	//   ....[135]....
        /*0994*/ 	.word	0x0000a3f0
        /*0998*/ 	.word	0x00000000
        /*099c*/ 	.word	0x00000000
        /*09a0*/ 	.short	0x010a
        /*09a2*/ 	.byte	0xff
	.zero		1


	//   ....[136]....
        /*09a4*/ 	.word	0x0000a450
        /*09a8*/ 	.word	0x00000000
        /*09ac*/ 	.word	0x00000000
        /*09b0*/ 	.short	0x010a
        /*09b2*/ 	.byte	0xff
	.zero		1


	//   ....[137]....
        /*09b4*/ 	.word	0x0000a4b0
        /*09b8*/ 	.word	0x00000000
        /*09bc*/ 	.word	0x00000000
        /*09c0*/ 	.short	0x010a
        /*09c2*/ 	.byte	0xff
	.zero		1


	//   ....[138]....
        /*09c4*/ 	.word	0x0000a500
        /*09c8*/ 	.word	0x00000000
        /*09cc*/ 	.word	0x00000130
        /*09d0*/ 	.short	0x010a
        /*09d2*/ 	.byte	0xff
	.zero		1


	//   ....[139]....
        /*09d4*/ 	.word	0x0000a560
        /*09d8*/ 	.word	0x00000000
        /*09dc*/ 	.word	0x000000e0
        /*09e0*/ 	.short	0x010a
        /*09e2*/ 	.byte	0xff
	.zero		1


	//   ....[140]....
        /*09e4*/ 	.word	0x0000a5b0
        /*09e8*/ 	.word	0x00000000
        /*09ec*/ 	.word	0x000000d0
        /*09f0*/ 	.short	0x010a
        /*09f2*/ 	.byte	0xff
	.zero		1


	//   ....[141]....
        /*09f4*/ 	.word	0x0000a610
        /*09f8*/ 	.word	0x00000000
        /*09fc*/ 	.word	0x000000e0
        /*0a00*/ 	.short	0x010a
        /*0a02*/ 	.byte	0xff
	.zero		1


	//   ....[142]....
        /*0a04*/ 	.word	0x0000a670
        /*0a08*/ 	.word	0x00000005
        /*0a0c*/ 	.word	0x00000008
        /*0a10*/ 	.short	0x010a
        /*0a12*/ 	.byte	0xff
	.zero		1


	//   ....[143]....
        /*0a14*/ 	.word	0x0000a760
        /*0a18*/ 	.word	0x00000003
        /*0a1c*/ 	.word	0x00000008
        /*0a20*/ 	.short	0x010a
        /*0a22*/ 	.byte	0xff
	.zero		1


	//   ....[144]....
        /*0a24*/ 	.word	0x0000a7b0
        /*0a28*/ 	.word	0x00000000
        /*0a2c*/ 	.word	0x000000d0
        /*0a30*/ 	.short	0x010a
        /*0a32*/ 	.byte	0xff
	.zero		1


	//   ....[145]....
        /*0a34*/ 	.word	0x0000a810
        /*0a38*/ 	.word	0x00000000
        /*0a3c*/ 	.word	0x00000110
        /*0a40*/ 	.short	0x010a
        /*0a42*/ 	.byte	0xff
	.zero		1


	//   ....[146]....
        /*0a44*/ 	.word	0x0000a870
        /*0a48*/ 	.word	0x00000000
        /*0a4c*/ 	.word	0x00000000
        /*0a50*/ 	.short	0x010a
        /*0a52*/ 	.byte	0xff
	.zero		1


	//   ....[147]....
        /*0a54*/ 	.word	0x0000a8d0
        /*0a58*/ 	.word	0x00000000
        /*0a5c*/ 	.word	0x00000000
        /*0a60*/ 	.short	0x010a
        /*0a62*/ 	.byte	0xff
	.zero		1


	//   ....[148]....
        /*0a64*/ 	.word	0x0000a930
        /*0a68*/ 	.word	0x00000000
        /*0a6c*/ 	.word	0x00000000
        /*0a70*/ 	.short	0x010a
        /*0a72*/ 	.byte	0xff
	.zero		1


	//   ....[149]....
        /*0a74*/ 	.word	0x0000a990
        /*0a78*/ 	.word	0x00000000
        /*0a7c*/ 	.word	0x00000000
        /*0a80*/ 	.short	0x010a
        /*0a82*/ 	.byte	0xff
	.zero		1


	//   ....[150]....
        /*0a84*/ 	.word	0x0000a9f0
        /*0a88*/ 	.word	0x00000000
        /*0a8c*/ 	.word	0x00000150
        /*0a90*/ 	.short	0x010a
        /*0a92*/ 	.byte	0xff
	.zero		1


	//   ....[151]....
        /*0a94*/ 	.word	0x0000aa40
        /*0a98*/ 	.word	0x0000000c
        /*0a9c*/ 	.word	0x000000d0
        /*0aa0*/ 	.short	0x010a
        /*0aa2*/ 	.byte	0xff
	.zero		1


	//   ....[152]....
        /*0aa4*/ 	.word	0x0000aaa0
        /*0aa8*/ 	.word	0x00000000
        /*0aac*/ 	.word	0x000000c8
        /*0ab0*/ 	.short	0x010a
        /*0ab2*/ 	.byte	0xff
	.zero		1


	//   ....[153]....
        /*0ab4*/ 	.word	0x0000ab00
        /*0ab8*/ 	.word	0x00000000
        /*0abc*/ 	.word	0x000000a0
        /*0ac0*/ 	.short	0x010a
        /*0ac2*/ 	.byte	0xff
	.zero		1


	//   ....[154]....
        /*0ac4*/ 	.word	0x0000ab60
        /*0ac8*/ 	.word	0x00000000
        /*0acc*/ 	.word	0x000000a8
        /*0ad0*/ 	.short	0x010a
        /*0ad2*/ 	.byte	0xff
	.zero		1


	//   ....[155]....
        /*0ad4*/ 	.word	0x0000abc0
        /*0ad8*/ 	.word	0x00000000
        /*0adc*/ 	.word	0x000000b0
        /*0ae0*/ 	.short	0x010a
        /*0ae2*/ 	.byte	0xff
	.zero		1


	//   ....[156]....
        /*0ae4*/ 	.word	0x0000ac20
        /*0ae8*/ 	.word	0x00000000
        /*0aec*/ 	.word	0x000000b8
        /*0af0*/ 	.short	0x010a
        /*0af2*/ 	.byte	0xff
	.zero		1


	//   ....[157]....
        /*0af4*/ 	.word	0x0000ac80
        /*0af8*/ 	.word	0x00000000
        /*0afc*/ 	.word	0x000000a0
        /*0b00*/ 	.short	0x010a
        /*0b02*/ 	.byte	0xff
	.zero		1


	//   ....[158]....
        /*0b04*/ 	.word	0x0000ace0
        /*0b08*/ 	.word	0x00000000
        /*0b0c*/ 	.word	0x000000a8
        /*0b10*/ 	.short	0x010a
        /*0b12*/ 	.byte	0xff
	.zero		1


	//   ....[159]....
        /*0b14*/ 	.word	0x0000ad40
        /*0b18*/ 	.word	0x00000000
        /*0b1c*/ 	.word	0x000000b0
        /*0b20*/ 	.short	0x010a
        /*0b22*/ 	.byte	0xff
	.zero		1


	//   ....[160]....
        /*0b24*/ 	.word	0x0000ad90
        /*0b28*/ 	.word	0x00000003
        /*0b2c*/ 	.word	0x000000d0
        /*0b30*/ 	.short	0x010a
        /*0b32*/ 	.byte	0xff
	.zero		1


	//   ....[161]....
        /*0b34*/ 	.word	0x0000adf0
        /*0b38*/ 	.word	0x00000000
        /*0b3c*/ 	.word	0x00000080
        /*0b40*/ 	.short	0x010a
        /*0b42*/ 	.byte	0xff
	.zero		1


	//   ....[162]....
        /*0b44*/ 	.word	0x0000ae40
        /*0b48*/ 	.word	0x00000062
        /*0b4c*/ 	.word	0x000000f0
        /*0b50*/ 	.short	0x010a
        /*0b52*/ 	.byte	0xff
	.zero		1


	//   ....[163]....
        /*0b54*/ 	.word	0x0000ae90
        /*0b58*/ 	.word	0x00000003
        /*0b5c*/ 	.word	0x00000080
        /*0b60*/ 	.short	0x010a
        /*0b62*/ 	.byte	0xff
	.zero		1


	//   ....[164]....
        /*0b64*/ 	.word	0x0000aee0
        /*0b68*/ 	.word	0x0000003e
        /*0b6c*/ 	.word	0x00000080
        /*0b70*/ 	.short	0x010a
        /*0b72*/ 	.byte	0xff
	.zero		1


	//   ....[165]....
        /*0b74*/ 	.word	0x0000af30
        /*0b78*/ 	.word	0x0000003d
        /*0b7c*/ 	.word	0x00000080
        /*0b80*/ 	.short	0x010a
        /*0b82*/ 	.byte	0xff
	.zero		1


	//----- nvinfo : EIATTR_NUM_MBARRIERS
	.align		4
.L_47:
        /*0b84*/ 	.byte	0x03, 0x38
        /*0b86*/ 	.short	0x002b


	//----- nvinfo : EIATTR_EXIT_INSTR_OFFSETS
	.align		4
        /*0b88*/ 	.byte	0x04, 0x1c
        /*0b8a*/ 	.short	(.L_49 - .L_48)


	//   ....[0]....
.L_48:
        /*0b8c*/ 	.word	0x00002e90


	//   ....[1]....
        /*0b90*/ 	.word	0x000033a0


	//   ....[2]....
        /*0b94*/ 	.word	0x00003400


	//   ....[3]....
        /*0b98*/ 	.word	0x00004790


	//   ....[4]....
        /*0b9c*/ 	.word	0x00005ac0


	//   ....[5]....
        /*0ba0*/ 	.word	0x00005b00


	//   ....[6]....
        /*0ba4*/ 	.word	0x00009fc0


	//   ....[7]....
        /*0ba8*/ 	.word	0x0000a040


	//   ....[8]....
        /*0bac*/ 	.word	0x0000a070


	//   ....[9]....
        /*0bb0*/ 	.word	0x0000a0f0


	//----- nvinfo : EIATTR_MAX_THREADS
	.align		4
.L_49:
        /*0bb4*/ 	.byte	0x04, 0x05
        /*0bb6*/ 	.short	(.L_51 - .L_50)
.L_50:
        /*0bb8*/ 	.word	0x00000100
        /*0bbc*/ 	.word	0x00000001
        /*0bc0*/ 	.word	0x00000001


	//----- nvinfo : EIATTR_CRS_STACK_SIZE
	.align		4
.L_51:
        /*0bc4*/ 	.byte	0x04, 0x1e
        /*0bc6*/ 	.short	(.L_53 - .L_52)
.L_52:
        /*0bc8*/ 	.word	0x00000000


	//----- nvinfo : EIATTR_CBANK_PARAM_SIZE
	.align		4
.L_53:
        /*0bcc*/ 	.byte	0x03, 0x19
        /*0bce*/ 	.short	0x0800


	//----- nvinfo : EIATTR_PARAM_CBANK
	.align		4
        /*0bd0*/ 	.byte	0x04, 0x0a
        /*0bd2*/ 	.short	(.L_55 - .L_54)
	.align		4
.L_54:
        /*0bd4*/ 	.word	index@(.nv.constant0._ZN7cutlass13device_kernelINS_4gemm6kernel13GemmUniversalIN4cute5tupleIJiiiiEEENS1_10collective13CollectiveMmaINS1_35MainloopSm100TmaUmmaWarpSpecializedILi8ELi2ELi4ENS5_IJNS4_1CILi2EEESB_NSA_ILi1EEEEEEEENS5_IJNSA_ILi128EEENSA_ILi256EEENSA_ILi64EEEEEENS_10bfloat16_tENS5_IJlSC_lEEESJ_SK_NS4_8TiledMMAINS4_8MMA_AtomIJNS4_26SM100_MMA_F16BF16_2x1SM_SSISJ_SJ_fLi128ELi256ELNS4_4UMMA5MajorE0ELSP_0ELNSO_7ScaleInE0ELSQ_0EEEEEENS4_6LayoutINS5_IJSC_SC_SC_EEENS5_IJNSA_ILi0EEESV_SV_EEEEENS5_IJNS4_10UnderscoreESY_SY_EEEEENS4_28SM100_TMA_2SM_LOAD_MULTICASTENS4_14ComposedLayoutINS4_7SwizzleILi3ELi4ELi3EEENS4_18smem_ptr_flag_bitsILi16EEENST_INS5_IJNSA_ILi8EEESH_EEENS5_IJSH_SC_EEEEEEEvNS4_8identityENS4_18SM100_TMA_2SM_LOADES1B_vS1C_EENS_8epilogue10collective18CollectiveEpilogueINS1F_23Sm100TmaWarpSpecializedILi4ELi2ELi32ELb1ELb0EEEJNS5_IJSH_SG_SH_EEENS5_IJNST_ISH_SC_EENST_INS5_IJNSA_ILi32EEESB_EEENS5_IJSC_SF_EEEEEEEESJ_SK_SJ_SK_NS1F_6fusion15FusionCallbacksIS1J_NS1R_17LinearCombinationISJ_fSJ_fLNS_15FloatRoundStyleE2EEES1K_S1Q_JEEENS4_5SM1004TMEM4LOAD26SM100_TMEM_LOAD_32dp32b32xENS4_13SM90_TMA_LOADENS12_INS13_ILi2ELi4ELi3EEES16_NST_INS5_IJS17_S1M_EEENS5_IJS1M_SC_EEEEEEENS4_39AutoVectorizingCopyWithAssumedAlignmentILi128EEENS4_14SM90_TMA_STOREES26_S28_S28_EEEvvEEEEvNT_6ParamsE)
        /*0bd8*/ 	.short	0x0380
        /*0bda*/ 	.short	0x0800


	//----- nvinfo : EIATTR_SW_WAR
	.align		4
.L_55:
        /*0bdc*/ 	.byte	0x04, 0x36
        /*0bde*/ 	.short	(.L_57 - .L_56)
.L_56:
        /*0be0*/ 	.word	0x00000008
.L_57:


//--------------------- .nv.callgraph             --------------------------
	.section	.nv.callgraph,"",@"SHT_CUDA_CALLGRAPH"
	.align	4
	.sectionentsize	8
	.align		4
        /*0000*/ 	.word	0x00000000
	.align		4
        /*0004*/ 	.word	0xffffffff
	.align		4
        /*0008*/ 	.word	index@(_ZN7cutlass13device_kernelINS_4gemm6kernel13GemmUniversalIN4cute5tupleIJiiiiEEENS1_10collective13CollectiveMmaINS1_35MainloopSm100TmaUmmaWarpSpecializedILi8ELi2ELi4ENS5_IJNS4_1CILi2EEESB_NSA_ILi1EEEEEEEENS5_IJNSA_ILi128EEENSA_ILi256EEENSA_ILi64EEEEEENS_10bfloat16_tENS5_IJlSC_lEEESJ_SK_NS4_8TiledMMAINS4_8MMA_AtomIJNS4_26SM100_MMA_F16BF16_2x1SM_SSISJ_SJ_fLi128ELi256ELNS4_4UMMA5MajorE0ELSP_0ELNSO_7ScaleInE0ELSQ_0EEEEEENS4_6LayoutINS5_IJSC_SC_SC_EEENS5_IJNSA_ILi0EEESV_SV_EEEEENS5_IJNS4_10UnderscoreESY_SY_EEEEENS4_28SM100_TMA_2SM_LOAD_MULTICASTENS4_14ComposedLayoutINS4_7SwizzleILi3ELi4ELi3EEENS4_18smem_ptr_flag_bitsILi16EEENST_INS5_IJNSA_ILi8EEESH_EEENS5_IJSH_SC_EEEEEEEvNS4_8identityENS4_18SM100_TMA_2SM_LOADES1B_vS1C_EENS_8epilogue10collective18CollectiveEpilogueINS1F_23Sm100TmaWarpSpecializedILi4ELi2ELi32ELb1ELb0EEEJNS5_IJSH_SG_SH_EEENS5_IJNST_ISH_SC_EENST_INS5_IJNSA_ILi32EEESB_EEENS5_IJSC_SF_EEEEEEEESJ_SK_SJ_SK_NS1F_6fusion15FusionCallbacksIS1J_NS1R_17LinearCombinationISJ_fSJ_fLNS_15FloatRoundStyleE2EEES1K_S1Q_JEEENS4_5SM1004TMEM4LOAD26SM100_TMEM_LOAD_32dp32b32xENS4_13SM90_TMA_LOADENS12_INS13_ILi2ELi4ELi3EEES16_NST_INS5_IJS17_S1M_EEENS5_IJS1M_SC_EEEEEEENS4_39AutoVectorizingCopyWithAssumedAlignmentILi128EEENS4_14SM90_TMA_STOREES26_S28_S28_EEEvvEEEEvNT_6ParamsE)
	.align		4
        /*000c*/ 	.word	index@(__assertfail)
	.align		4
        /*0010*/ 	.word	0x00000000
	.align		4
        /*0014*/ 	.word	0xfffffffe
	.align		4
        /*0018*/ 	.word	0x00000000
	.align		4
        /*001c*/ 	.word	0xfffffffd
	.align		4
        /*0020*/ 	.word	0x00000000
	.align		4
        /*0024*/ 	.word	0xfffffffc


//--------------------- .nv.constant4             --------------------------
	.section	.nv.constant4,"a",@progbits
	.align	8
	.align		8
.nv.constant4:
        /*0000*/ 	.dword	__assertfail
	.align		8
        /*0008*/ 	.dword	__unnamed_1
	.align		8
        /*0010*/ 	.dword	__unnamed_2
	.align		8
        /*0018*/ 	.dword	_ZN39_INTERNAL_d4044b71_4_k_cu_976f21a8_82014cuda3std3__45__cpo5beginE
	.align		8
        /*0020*/ 	.dword	_ZN39_INTERNAL_d4044b71_4_k_cu_976f21a8_82014cuda3std3__45__cpo3endE
	.align		8
        /*0028*/ 	.dword	_ZN39_INTERNAL_d4044b71_4_k_cu_976f21a8_82014cuda3std3__45__cpo6cbeginE
	.align		8
        /*0030*/ 	.dword	_ZN39_INTERNAL_d4044b71_4_k_cu_976f21a8_82014cuda3std3__45__cpo4cendE
	.align		8
        /*0038*/ 	.dword	_ZN39_INTERNAL_d4044b71_4_k_cu_976f21a8_82014cuda3std3__441_GLOBAL__N__d4044b71_4_k_cu_976f21a8_82016ignoreE
	.align		8
        /*0040*/ 	.dword	_ZN39_INTERNAL_d4044b71_4_k_cu_976f21a8_82014cuda3std3__419piecewise_constructE
	.align		8
        /*0048*/ 	.dword	_ZN39_INTERNAL_d4044b71_4_k_cu_976f21a8_82014cuda3std3__48in_placeE
	.align		8
        /*0050*/ 	.dword	_ZN39_INTERNAL_d4044b71_4_k_cu_976f21a8_82014cuda3std6ranges3__45__cpo4swapE
	.align		8
        /*0058*/ 	.dword	_ZN39_INTERNAL_d4044b71_4_k_cu_976f21a8_82014cuda3std6ranges3__45__cpo9iter_moveE
	.align		8
        /*0060*/ 	.dword	_ZN39_INTERNAL_d4044b71_4_k_cu_976f21a8_82014cute7productE
	.align		8
        /*0068*/ 	.dword	_ZN39_INTERNAL_d4044b71_4_k_cu_976f21a8_82014cute1_E
	.align		8
        /*0070*/ 	.dword	$str$25
	.align		8
        /*0078*/ 	.dword	$str$26
	.align		8
        /*0080*/ 	.dword	$str$27
	.align		8
        /*0088*/ 	.dword	$str$28


//--------------------- .text._ZN7cutlass13device_kernelINS_4gemm6kernel13GemmUniversalIN4cute5tupleIJiiiiEEENS1_10collective13CollectiveMmaINS1_35MainloopSm100TmaUmmaWarpSpecializedILi8ELi2ELi4ENS5_IJNS4_1CILi2EEESB_NSA_ILi1EEEEEEEENS5_IJNSA_ILi128EEENSA_ILi256EEENSA_ILi64EEEEEENS_10bfloat16_tENS5_IJlSC_lEEESJ_SK_NS4_8TiledMMAINS4_8MMA_AtomIJNS4_26SM100_MMA_F16BF16_2x1SM_SSISJ_SJ_fLi128ELi256ELNS4_4UMMA5MajorE0ELSP_0ELNSO_7ScaleInE0ELSQ_0EEEEEENS4_6LayoutINS5_IJSC_SC_SC_EEENS5_IJNSA_ILi0EEESV_SV_EEEEENS5_IJNS4_10UnderscoreESY_SY_EEEEENS4_28SM100_TMA_2SM_LOAD_MULTICASTENS4_14ComposedLayoutINS4_7SwizzleILi3ELi4ELi3EEENS4_18smem_ptr_flag_bitsILi16EEENST_INS5_IJNSA_ILi8EEESH_EEENS5_IJSH_SC_EEEEEEEvNS4_8identityENS4_18SM100_TMA_2SM_LOADES1B_vS1C_EENS_8epilogue10collective18CollectiveEpilogueINS1F_23Sm100TmaWarpSpecializedILi4ELi2ELi32ELb1ELb0EEEJNS5_IJSH_SG_SH_EEENS5_IJNST_ISH_SC_EENST_INS5_IJNSA_ILi32EEESB_EEENS5_IJSC_SF_EEEEEEEESJ_SK_SJ_SK_NS1F_6fusion15FusionCallbacksIS1J_NS1R_17LinearCombinationISJ_fSJ_fLNS_15FloatRoundStyleE2EEES1K_S1Q_JEEENS4_5SM1004TMEM4LOAD26SM100_TMEM_LOAD_32dp32b32xENS4_13SM90_TMA_LOADENS12_INS13_ILi2ELi4ELi3EEES16_NST_INS5_IJS17_S1M_EEENS5_IJS1M_SC_EEEEEEENS4_39AutoVectorizingCopyWithAssumedAlignmentILi128EEENS4_14SM90_TMA_STOREES26_S28_S28_EEEvvEEEEvNT_6ParamsE --------------------------
	.section	.text._ZN7cutlass13device_kernelINS_4gemm6kernel13GemmUniversalIN4cute5tupleIJiiiiEEENS1_10collective13CollectiveMmaINS1_35MainloopSm100TmaUmmaWarpSpecializedILi8ELi2ELi4ENS5_IJNS4_1CILi2EEESB_NSA_ILi1EEEEEEEENS5_IJNSA_ILi128EEENSA_ILi256EEENSA_ILi64EEEEEENS_10bfloat16_tENS5_IJlSC_lEEESJ_SK_NS4_8TiledMMAINS4_8MMA_AtomIJNS4_26SM100_MMA_F16BF16_2x1SM_SSISJ_SJ_fLi128ELi256ELNS4_4UMMA5MajorE0ELSP_0ELNSO_7ScaleInE0ELSQ_0EEEEEENS4_6LayoutINS5_IJSC_SC_SC_EEENS5_IJNSA_ILi0EEESV_SV_EEEEENS5_IJNS4_10UnderscoreESY_SY_EEEEENS4_28SM100_TMA_2SM_LOAD_MULTICASTENS4_14ComposedLayoutINS4_7SwizzleILi3ELi4ELi3EEENS4_18smem_ptr_flag_bitsILi16EEENST_INS5_IJNSA_ILi8EEESH_EEENS5_IJSH_SC_EEEEEEEvNS4_8identityENS4_18SM100_TMA_2SM_LOADES1B_vS1C_EENS_8epilogue10collective18CollectiveEpilogueINS1F_23Sm100TmaWarpSpecializedILi4ELi2ELi32ELb1ELb0EEEJNS5_IJSH_SG_SH_EEENS5_IJNST_ISH_SC_EENST_INS5_IJNSA_ILi32EEESB_EEENS5_IJSC_SF_EEEEEEEESJ_SK_SJ_SK_NS1F_6fusion15FusionCallbacksIS1J_NS1R_17LinearCombinationISJ_fSJ_fLNS_15FloatRoundStyleE2EEES1K_S1Q_JEEENS4_5SM1004TMEM4LOAD26SM100_TMEM_LOAD_32dp32b32xENS4_13SM90_TMA_LOADENS12_INS13_ILi2ELi4ELi3EEES16_NST_INS5_IJS17_S1M_EEENS5_IJS1M_SC_EEEEEEENS4_39AutoVectorizingCopyWithAssumedAlignmentILi128EEENS4_14SM90_TMA_STOREES26_S28_S28_EEEvvEEEEvNT_6ParamsE,"ax",@progbits
	.align	128
.text._ZN7cutlass13device_kernelINS_4gemm6kernel13GemmUniversalIN4cute5tupleIJiiiiEEENS1_10collective13CollectiveMmaINS1_35MainloopSm100TmaUmmaWarpSpecializedILi8ELi2ELi4ENS5_IJNS4_1CILi2EEESB_NSA_ILi1EEEEEEEENS5_IJNSA_ILi128EEENSA_ILi256EEENSA_ILi64EEEEEENS_10bfloat16_tENS5_IJlSC_lEEESJ_SK_NS4_8TiledMMAINS4_8MMA_AtomIJNS4_26SM100_MMA_F16BF16_2x1SM_SSISJ_SJ_fLi128ELi256ELNS4_4UMMA5MajorE0ELSP_0ELNSO_7ScaleInE0ELSQ_0EEEEEENS4_6LayoutINS5_IJSC_SC_SC_EEENS5_IJNSA_ILi0EEESV_SV_EEEEENS5_IJNS4_10UnderscoreESY_SY_EEEEENS4_28SM100_TMA_2SM_LOAD_MULTICASTENS4_14ComposedLayoutINS4_7SwizzleILi3ELi4ELi3EEENS4_18smem_ptr_flag_bitsILi16EEENST_INS5_IJNSA_ILi8EEESH_EEENS5_IJSH_SC_EEEEEEEvNS4_8identityENS4_18SM100_TMA_2SM_LOADES1B_vS1C_EENS_8epilogue10collective18CollectiveEpilogueINS1F_23Sm100TmaWarpSpecializedILi4ELi2ELi32ELb1ELb0EEEJNS5_IJSH_SG_SH_EEENS5_IJNST_ISH_SC_EENST_INS5_IJNSA_ILi32EEESB_EEENS5_IJSC_SF_EEEEEEEESJ_SK_SJ_SK_NS1F_6fusion15FusionCallbacksIS1J_NS1R_17LinearCombinationISJ_fSJ_fLNS_15FloatRoundStyleE2EEES1K_S1Q_JEEENS4_5SM1004TMEM4LOAD26SM100_TMEM_LOAD_32dp32b32xENS4_13SM90_TMA_LOADENS12_INS13_ILi2ELi4ELi3EEES16_NST_INS5_IJS17_S1M_EEENS5_IJS1M_SC_EEEEEEENS4_39AutoVectorizingCopyWithAssumedAlignmentILi128EEENS4_14SM90_TMA_STOREES26_S28_S28_EEEvvEEEEvNT_6ParamsE:
        .type           _ZN7cutlass13device_kernelINS_4gemm6kernel13GemmUniversalIN4cute5tupleIJiiiiEEENS1_10collective13CollectiveMmaINS1_35MainloopSm100TmaUmmaWarpSpecializedILi8ELi2ELi4ENS5_IJNS4_1CILi2EEESB_NSA_ILi1EEEEEEEENS5_IJNSA_ILi128EEENSA_ILi256EEENSA_ILi64EEEEEENS_10bfloat16_tENS5_IJlSC_lEEESJ_SK_NS4_8TiledMMAINS4_8MMA_AtomIJNS4_26SM100_MMA_F16BF16_2x1SM_SSISJ_SJ_fLi128ELi256ELNS4_4UMMA5MajorE0ELSP_0ELNSO_7ScaleInE0ELSQ_0EEEEEENS4_6LayoutINS5_IJSC_SC_SC_EEENS5_IJNSA_ILi0EEESV_SV_EEEEENS5_IJNS4_10UnderscoreESY_SY_EEEEENS4_28SM100_TMA_2SM_LOAD_MULTICASTENS4_14ComposedLayoutINS4_7SwizzleILi3ELi4ELi3EEENS4_18smem_ptr_flag_bitsILi16EEENST_INS5_IJNSA_ILi8EEESH_EEENS5_IJSH_SC_EEEEEEEvNS4_8identityENS4_18SM100_TMA_2SM_LOADES1B_vS1C_EENS_8epilogue10collective18CollectiveEpilogueINS1F_23Sm100TmaWarpSpecializedILi4ELi2ELi32ELb1ELb0EEEJNS5_IJSH_SG_SH_EEENS5_IJNST_ISH_SC_EENST_INS5_IJNSA_ILi32EEESB_EEENS5_IJSC_SF_EEEEEEEESJ_SK_SJ_SK_NS1F_6fusion15FusionCallbacksIS1J_NS1R_17LinearCombinationISJ_fSJ_fLNS_15FloatRoundStyleE2EEES1K_S1Q_JEEENS4_5SM1004TMEM4LOAD26SM100_TMEM_LOAD_32dp32b32xENS4_13SM90_TMA_LOADENS12_INS13_ILi2ELi4ELi3EEES16_NST_INS5_IJS17_S1M_EEENS5_IJS1M_SC_EEEEEEENS4_39AutoVectorizingCopyWithAssumedAlignmentILi128EEENS4_14SM90_TMA_STOREES26_S28_S28_EEEvvEEEEvNT_6ParamsE,@function
        .size           _ZN7cutlass13device_kernelINS_4gemm6kernel13GemmUniversalIN4cute5tupleIJiiiiEEENS1_10collective13CollectiveMmaINS1_35MainloopSm100TmaUmmaWarpSpecializedILi8ELi2ELi4ENS5_IJNS4_1CILi2EEESB_NSA_ILi1EEEEEEEENS5_IJNSA_ILi128EEENSA_ILi256EEENSA_ILi64EEEEEENS_10bfloat16_tENS5_IJlSC_lEEESJ_SK_NS4_8TiledMMAINS4_8MMA_AtomIJNS4_26SM100_MMA_F16BF16_2x1SM_SSISJ_SJ_fLi128ELi256ELNS4_4UMMA5MajorE0ELSP_0ELNSO_7ScaleInE0ELSQ_0EEEEEENS4_6LayoutINS5_IJSC_SC_SC_EEENS5_IJNSA_ILi0EEESV_SV_EEEEENS5_IJNS4_10UnderscoreESY_SY_EEEEENS4_28SM100_TMA_2SM_LOAD_MULTICASTENS4_14ComposedLayoutINS4_7SwizzleILi3ELi4ELi3EEENS4_18smem_ptr_flag_bitsILi16EEENST_INS5_IJNSA_ILi8EEESH_EEENS5_IJSH_SC_EEEEEEEvNS4_8identityENS4_18SM100_TMA_2SM_LOADES1B_vS1C_EENS_8epilogue10collective18CollectiveEpilogueINS1F_23Sm100TmaWarpSpecializedILi4ELi2ELi32ELb1ELb0EEEJNS5_IJSH_SG_SH_EEENS5_IJNST_ISH_SC_EENST_INS5_IJNSA_ILi32EEESB_EEENS5_IJSC_SF_EEEEEEEESJ_SK_SJ_SK_NS1F_6fusion15FusionCallbacksIS1J_NS1R_17LinearCombinationISJ_fSJ_fLNS_15FloatRoundStyleE2EEES1K_S1Q_JEEENS4_5SM1004TMEM4LOAD26SM100_TMEM_LOAD_32dp32b32xENS4_13SM90_TMA_LOADENS12_INS13_ILi2ELi4ELi3EEES16_NST_INS5_IJS17_S1M_EEENS5_IJS1M_SC_EEEEEEENS4_39AutoVectorizingCopyWithAssumedAlignmentILi128EEENS4_14SM90_TMA_STOREES26_S28_S28_EEEvvEEEEvNT_6ParamsE,(.L_x_209 - _ZN7cutlass13device_kernelINS_4gemm6kernel13GemmUniversalIN4cute5tupleIJiiiiEEENS1_10collective13CollectiveMmaINS1_35MainloopSm100TmaUmmaWarpSpecializedILi8ELi2ELi4ENS5_IJNS4_1CILi2EEESB_NSA_ILi1EEEEEEEENS5_IJNSA_ILi128EEENSA_ILi256EEENSA_ILi64EEEEEENS_10bfloat16_tENS5_IJlSC_lEEESJ_SK_NS4_8TiledMMAINS4_8MMA_AtomIJNS4_26SM100_MMA_F16BF16_2x1SM_SSISJ_SJ_fLi128ELi256ELNS4_4UMMA5MajorE0ELSP_0ELNSO_7ScaleInE0ELSQ_0EEEEEENS4_6LayoutINS5_IJSC_SC_SC_EEENS5_IJNSA_ILi0EEESV_SV_EEEEENS5_IJNS4_10UnderscoreESY_SY_EEEEENS4_28SM100_TMA_2SM_LOAD_MULTICASTENS4_14ComposedLayoutINS4_7SwizzleILi3ELi4ELi3EEENS4_18smem_ptr_flag_bitsILi16EEENST_INS5_IJNSA_ILi8EEESH_EEENS5_IJSH_SC_EEEEEEEvNS4_8identityENS4_18SM100_TMA_2SM_LOADES1B_vS1C_EENS_8epilogue10collective18CollectiveEpilogueINS1F_23Sm100TmaWarpSpecializedILi4ELi2ELi32ELb1ELb0EEEJNS5_IJSH_SG_SH_EEENS5_IJNST_ISH_SC_EENST_INS5_IJNSA_ILi32EEESB_EEENS5_IJSC_SF_EEEEEEEESJ_SK_SJ_SK_NS1F_6fusion15FusionCallbacksIS1J_NS1R_17LinearCombinationISJ_fSJ_fLNS_15FloatRoundStyleE2EEES1K_S1Q_JEEENS4_5SM1004TMEM4LOAD26SM100_TMEM_LOAD_32dp32b32xENS4_13SM90_TMA_LOADENS12_INS13_ILi2ELi4ELi3EEES16_NST_INS5_IJS17_S1M_EEENS5_IJS1M_SC_EEEEEEENS4_39AutoVectorizingCopyWithAssumedAlignmentILi128EEENS4_14SM90_TMA_STOREES26_S28_S28_EEEvvEEEEvNT_6ParamsE)
        .other          _ZN7cutlass13device_kernelINS_4gemm6kernel13GemmUniversalIN4cute5tupleIJiiiiEEENS1_10collective13CollectiveMmaINS1_35MainloopSm100TmaUmmaWarpSpecializedILi8ELi2ELi4ENS5_IJNS4_1CILi2EEESB_NSA_ILi1EEEEEEEENS5_IJNSA_ILi128EEENSA_ILi256EEENSA_ILi64EEEEEENS_10bfloat16_tENS5_IJlSC_lEEESJ_SK_NS4_8TiledMMAINS4_8MMA_AtomIJNS4_26SM100_MMA_F16BF16_2x1SM_SSISJ_SJ_fLi128ELi256ELNS4_4UMMA5MajorE0ELSP_0ELNSO_7ScaleInE0ELSQ_0EEEEEENS4_6LayoutINS5_IJSC_SC_SC_EEENS5_IJNSA_ILi0EEESV_SV_EEEEENS5_IJNS4_10UnderscoreESY_SY_EEEEENS4_28SM100_TMA_2SM_LOAD_MULTICASTENS4_14ComposedLayoutINS4_7SwizzleILi3ELi4ELi3EEENS4_18smem_ptr_flag_bitsILi16EEENST_INS5_IJNSA_ILi8EEESH_EEENS5_IJSH_SC_EEEEEEEvNS4_8identityENS4_18SM100_TMA_2SM_LOADES1B_vS1C_EENS_8epilogue10collective18CollectiveEpilogueINS1F_23Sm100TmaWarpSpecializedILi4ELi2ELi32ELb1ELb0EEEJNS5_IJSH_SG_SH_EEENS5_IJNST_ISH_SC_EENST_INS5_IJNSA_ILi32EEESB_EEENS5_IJSC_SF_EEEEEEEESJ_SK_SJ_SK_NS1F_6fusion15FusionCallbacksIS1J_NS1R_17LinearCombinationISJ_fSJ_fLNS_15FloatRoundStyleE2EEES1K_S1Q_JEEENS4_5SM1004TMEM4LOAD26SM100_TMEM_LOAD_32dp32b32xENS4_13SM90_TMA_LOADENS12_INS13_ILi2ELi4ELi3EEES16_NST_INS5_IJS17_S1M_EEENS5_IJS1M_SC_EEEEEEENS4_39AutoVectorizingCopyWithAssumedAlignmentILi128EEENS4_14SM90_TMA_STOREES26_S28_S28_EEEvvEEEEvNT_6ParamsE,@"STO_CUDA_ENTRY STV_DEFAULT"
_ZN7cutlass13device_kernelINS_4gemm6kernel13GemmUniversalIN4cute5tupleIJiiiiEEENS1_10collective13CollectiveMmaINS1_35MainloopSm100TmaUmmaWarpSpecializedILi8ELi2ELi4ENS5_IJNS4_1CILi2EEESB_NSA_ILi1EEEEEEEENS5_IJNSA_ILi128EEENSA_ILi256EEENSA_ILi64EEEEEENS_10bfloat16_tENS5_IJlSC_lEEESJ_SK_NS4_8TiledMMAINS4_8MMA_AtomIJNS4_26SM100_MMA_F16BF16_2x1SM_SSISJ_SJ_fLi128ELi256ELNS4_4UMMA5MajorE0ELSP_0ELNSO_7ScaleInE0ELSQ_0EEEEEENS4_6LayoutINS5_IJSC_SC_SC_EEENS5_IJNSA_ILi0EEESV_SV_EEEEENS5_IJNS4_10UnderscoreESY_SY_EEEEENS4_28SM100_TMA_2SM_LOAD_MULTICASTENS4_14ComposedLayoutINS4_7SwizzleILi3ELi4ELi3EEENS4_18smem_ptr_flag_bitsILi16EEENST_INS5_IJNSA_ILi8EEESH_EEENS5_IJSH_SC_EEEEEEEvNS4_8identityENS4_18SM100_TMA_2SM_LOADES1B_vS1C_EENS_8epilogue10collective18CollectiveEpilogueINS1F_23Sm100TmaWarpSpecializedILi4ELi2ELi32ELb1ELb0EEEJNS5_IJSH_SG_SH_EEENS5_IJNST_ISH_SC_EENST_INS5_IJNSA_ILi32EEESB_EEENS5_IJSC_SF_EEEEEEEESJ_SK_SJ_SK_NS1F_6fusion15FusionCallbacksIS1J_NS1R_17LinearCombinationISJ_fSJ_fLNS_15FloatRoundStyleE2EEES1K_S1Q_JEEENS4_5SM1004TMEM4LOAD26SM100_TMEM_LOAD_32dp32b32xENS4_13SM90_TMA_LOADENS12_INS13_ILi2ELi4ELi3EEES16_NST_INS5_IJS17_S1M_EEENS5_IJS1M_SC_EEEEEEENS4_39AutoVectorizingCopyWithAssumedAlignmentILi128EEENS4_14SM90_TMA_STOREES26_S28_S28_EEEvvEEEEvNT_6ParamsE:
[----:B------:R-:W1:Y:S01]  /*0000*/  LDC R1, c[0x0][0x37c] ;  /* 0x0000df00ff017b82 */ /* 0x000e620000000800 */
[----:B------:R-:W2:Y:S01]  /*0010*/  S2R R95, SR_TID.X ;  /* 0x00000000005f7919 */ /* 0x000ea20000002100 */
[----:B------:R-:W3:Y:S06]  /*0020*/  LDCU.64 UR8, c[0x0][0x890] ;  /* 0x00011200ff0877ac */ /* 0x000eec0008000a00 */
[----:B------:R-:W4:Y:S01]  /*0030*/  S2UR UR4, SR_CgaCtaId ;  /* 0x00000000000479c3 */ /* 0x000f220000008800 */
[----:B------:R-:W-:Y:S02]  /*0040*/  PRMT R80, RZ, 0x7610, R80 ;  /* 0x00007610ff507816 */ /* 0x000fe40000000050 */
[----:B------:R-:W-:Y:S01]  /*0050*/  ELECT P1, URZ, PT ;  /* 0x0000000000ff782f */ /* 0x000fe20003820000 */
[----:B---3--:R-:W-:-:S04]  /*0060*/  UISETP.NE.U32.AND UP0, UPT, UR8, URZ, UPT ;  /* 0x000000ff0800728c */ /* 0x008fc8000bf05070 */
[----:B------:R-:W-:Y:S02]  /*0070*/  UISETP.NE.AND.EX UP0, UPT, UR9, URZ, UPT, UP0 ;  /* 0x000000ff0900728c */ /* 0x000fe4000bf05300 */
[----:B----4-:R-:W-:Y:S02]  /*0080*/  ULOP3.LUT UR47, UR4, 0x1, URZ, 0xc0, !UPT ;  /* 0x00000001042f7892 */ /* 0x010fe4000f8ec0ff */
[----:B------:R-:W-:Y:S01]  /*0090*/  ULOP3.LUT UR46, UR4, 0x1, URZ, 0x3c, !UPT ;  /* 0x00000001042e7892 */ /* 0x000fe2000f8e3cff */
[----:B--2---:R-:W-:-:S05]  /*00a0*/  SHF.R.U32.HI R81, RZ, 0x5, R95 ;  /* 0x00000005ff517819 */ /* 0x004fca000001165f */
[----:B------:R-:W2:Y:S02]  /*00b0*/  SHFL.IDX PT, R0, R81, RZ, 0x1f ;  /* 0x00001fff51007589 */ /* 0x000ea400000e0000 */
[----:B--2---:R-:W-:Y:S01]  /*00c0*/  R2UR UR13, R0 ;  /* 0x00000000000d72ca */ /* 0x004fe200000e0000 */
[----:B-1----:R-:W-:-:S14]  /*00d0*/  BRA.U UP0, `(.L_x_0) ;  /* 0x0000000100307547 */ /* 0x002fdc000b800000 */
[----:B------:R-:W1:Y:S02]  /*00e0*/  LDCU.64 UR4, c[0x0][0x888] ;  /* 0x00011100ff0477ac */ /* 0x000e640008000a00 */
[----:B-1----:R-:W-:-:S04]  /*00f0*/  UISETP.NE.U32.AND UP0, UPT, UR4, URZ, UPT ;  /* 0x000000ff0400728c */ /* 0x002fc8000bf05070 */
[----:B------:R-:W-:-:S09]  /*0100*/  UISETP.NE.AND.EX UP0, UPT, UR5, URZ, UPT, UP0 ;  /* 0x000000ff0500728c */ /* 0x000fd2000bf05300 */
[----:B------:R-:W-:Y:S05]  /*0110*/  BRA.U !UP0, `(.L_x_1) ;  /* 0x0000000108147547 */ /* 0x000fea000b800000 */
[----:B------:R-:W1:Y:S01]  /*0120*/  LDC.64 R2, c[0x0][0x888] ;  /* 0x00022200ff027b82 */ /* 0x000e620000000a00 */
[----:B------:R-:W1:Y:S02]  /*0130*/  LDCU.64 UR4, c[0x0][0x358] ;  /* 0x00006b00ff0477ac */ /* 0x000e640008000a00 */
[----:B-1----:R1:W5:Y:S01]  /*0140*/  LDG.E R41, desc[UR4][R2.64] ;  /* 0x0000000402297981 */ /* 0x002362000c1e1900 */
[----:B------:R-:W-:Y:S01]  /*0150*/  HFMA2 R80, -RZ, RZ, 0, 5.9604644775390625e-08 ;  /* 0x00000001ff507431 */ /* 0x000fe200000001ff */
[----:B------:R-:W-:Y:S05]  /*0160*/  BRA `(.L_x_0) ;  /* 0x00000000000c7947 */ /* 0x000fea0003800000 */
.L_x_1:
[----:B------:R-:W1:Y:S01]  /*0170*/  LDCU UR4, c[0x0][0x880] ;  /* 0x00011000ff0477ac */ /* 0x000e620008000800 */
[----:B------:R-:W-:Y:S01]  /*0180*/  HFMA2 R80, -RZ, RZ, 0, 5.9604644775390625e-08 ;  /* 0x00000001ff507431 */ /* 0x000fe200000001ff */
[----:B-1----:R-:W-:-:S07]  /*0190*/  MOV R41, UR4 ;  /* 0x0000000400297c02 */ /* 0x002fce0008000f00 */
.L_x_0:
[----:B------:R-:W2:Y:S02]  /*01a0*/  LDCU.64 UR4, c[0x0][0x8b0] ;  /* 0x00011600ff0477ac */ /* 0x000ea40008000a00 */
[----:B--2---:R-:W-:-:S04]  /*01b0*/  UISETP.NE.U32.AND UP0, UPT, UR4, URZ, UPT ;  /* 0x000000ff0400728c */ /* 0x004fc8000bf05070 */
[----:B------:R-:W-:-:S09]  /*01c0*/  UISETP.NE.AND.EX UP0, UPT, UR5, URZ, UPT, UP0 ;  /* 0x000000ff0500728c */ /* 0x000fd2000bf05300 */
[----:B------:R-:W-:Y:S05]  /*01d0*/  BRA.U UP0, `(.L_x_2) ;  /* 0x0000000100287547 */ /* 0x000fea000b800000 */
[----:B------:R-:W2:Y:S02]  /*01e0*/  LDCU.64 UR4, c[0x0][0x8a8] ;  /* 0x00011500ff0477ac */ /* 0x000ea40008000a00 */
[----:B--2---:R-:W-:-:S04]  /*01f0*/  UISETP.NE.U32.AND UP0, UPT, UR4, URZ, UPT ;  /* 0x000000ff0400728c */ /* 0x004fc8000bf05070 */
[----:B------:R-:W-:-:S09]  /*0200*/  UISETP.NE.AND.EX UP0, UPT, UR5, URZ, UPT, UP0 ;  /* 0x000000ff0500728c */ /* 0x000fd2000bf05300 */
[----:B------:R-:W-:Y:S05]  /*0210*/  BRA.U !UP0, `(.L_x_3) ;  /* 0x0000000108107547 */ /* 0x000fea000b800000 */
[----:B------:R-:W2:Y:S01]  /*0220*/  LDC.64 R38, c[0x0][0x8a8] ;  /* 0x00022a00ff267b82 */ /* 0x000ea20000000a00 */
[----:B------:R-:W2:Y:S02]  /*0230*/  LDCU.64 UR4, c[0x0][0x358] ;  /* 0x00006b00ff0477ac */ /* 0x000ea40008000a00 */
[----:B--2---:R2:W5:Y:S01]  /*0240*/  LDG.E R38, desc[UR4][R38.64] ;  /* 0x0000000426267981 */ /* 0x004562000c1e1900 */
[----:B------:R-:W-:Y:S05]  /*0250*/  BRA `(.L_x_2) ;  /* 0x0000000000087947 */ /* 0x000fea0003800000 */
.L_x_3:
[----:B------:R-:W2:Y:S02]  /*0260*/  LDCU UR4, c[0x0][0x8a0] ;  /* 0x00011400ff0477ac */ /* 0x000ea40008000800 */
[----:B--2---:R-:W-:Y:S02]  /*0270*/  MOV R38, UR4 ;  /* 0x0000000400267c02 */ /* 0x004fe40008000f00 */
.L_x_2:
[----:B------:R-:W-:Y:S01]  /*0280*/  IMAD.U32 R0, RZ, RZ, UR13 ;  /* 0x0000000dff007e24 */ /* 0x000fe2000f8e00ff */
[----:B------:R-:W-:Y:S04]  /*0290*/  BSSY.RECONVERGENT B0, `(.L_x_4) ;  /* 0x000000c000007945 */ /* 0x000fe80003800200 */
[C---:B------:R-:W-:Y:S02]  /*02a0*/  ISETP.NE.OR P2, PT, R0.reuse, 0x1, !P1 ;  /* 0x000000010000780c */ /* 0x040fe40004f45670 */
[----:B------:R-:W-:-:S11]  /*02b0*/  ISETP.NE.OR P0, PT, R0, 0x3, !P1 ;  /* 0x000000030000780c */ /* 0x000fd60004f05670 */
[----:B------:R-:W-:Y:S05]  /*02c0*/  @P2 BRA `(.L_x_5) ;  /* 0x0000000000202947 */ /* 0x000fea0003800000 */
[----:B------:R-:W3:Y:S02]  /*02d0*/  LDCU.64 UR4, c[0x0][0x348] ;  /* 0x00006900ff0477ac */ /* 0x000ee40008000a00 */
[----:B---3--:R-:W-:Y:S02]  /*02e0*/  UIADD3 UR6, UP1, UPT, UR4, 0x80, URZ ;  /* 0x0000008004067890 */ /* 0x008fe4000ff3e0ff */
[----:B------:R-:W-:Y:S02]  /*02f0*/  UIADD3 UR4, UP0, UPT, UR4, 0x180, URZ ;  /* 0x0000018004047890 */ /* 0x000fe4000ff1e0ff */
[----:B------:R-:W-:Y:S02]  /*0300*/  UIADD3.X UR7, UPT, UPT, URZ, UR5, URZ, UP1, !UPT ;  /* 0x00000005ff077290 */ /* 0x000fe40008ffe4ff */
[----:B------:R-:W-:-:S07]  /*0310*/  UIADD3.X UR5, UPT, UPT, URZ, UR5, URZ, UP0, !UPT ;  /* 0x00000005ff057290 */ /* 0x000fce00087fe4ff */
[----:B------:R3:W-:Y:S02]  /*0320*/  UTMACCTL.PF [UR6] ;  /* 0x00000000060079b9 */ /* 0x0007e40008040000 */
[----:B------:R3:W-:Y:S02]  /*0330*/  UTMACCTL.PF [UR4] ;  /* 0x00000000040079b9 */ /* 0x0007e40008040000 */
[----:B---3--:R-:W-:Y:S01]  /*0340*/  NOP ;  /* 0x0000000000007918 */ /* 0x008fe20000000000 */
.L_x_5:
[----:B------:R-:W-:Y:S05]  /*0350*/  BSYNC.RECONVERGENT B0 ;  /* 0x0000000000007941 */ /* 0x000fea0003800200 */
.L_x_4:
[----:B------:R-:W-:Y:S04]  /*0360*/  BSSY.RECONVERGENT B0, `(.L_x_6) ;  /* 0x000000a000007945 */ /* 0x000fe80003800200 */
        /* <DEDUP_REMOVED lines=9> */
.L_x_7:
[----:B------:R-:W-:Y:S05]  /*0400*/  BSYNC.RECONVERGENT B0 ;  /* 0x0000000000007941 */ /* 0x000fea0003800200 */
.L_x_6:
[----:B------:R-:W3:Y:S01]  /*0410*/  LDCU.64 UR4, c[0x0][0x888] ;  /* 0x00011100ff0477ac */ /* 0x000ee20008000a00 */
[----:B------:R-:W-:Y:S02]  /*0420*/  UISETP.EQ.U32.AND UP1, UPT, UR8, URZ, UPT ;  /* 0x000000ff0800728c */ /* 0x000fe4000bf22070 */
[----:B------:R-:W-:Y:S02]  /*0430*/  UPLOP3.LUT UP3, UPT, UPT, UPT, UPT, 0x80, 0x8 ;  /* 0x000000000008789c */ /* 0x000fe40003f6f070 */
[----:B---3--:R-:W-:-:S04]  /*0440*/  UISETP.NE.U32.AND UP0, UPT, UR4, URZ, UPT ;  /* 0x000000ff0400728c */ /* 0x008fc8000bf05070 */
[----:B------:R-:W-:-:S04]  /*0450*/  UISETP.NE.AND.EX UP0, UPT, UR5, URZ, UPT, UP0 ;  /* 0x000000ff0500728c */ /* 0x000fc8000bf05300 */
[----:B------:R-:W-:-:S04]  /*0460*/  UISETP.EQ.OR.EX UP2, UPT, UR9, URZ, !UP0, UP1 ;  /* 0x000000ff0900728c */ /* 0x000fc8000c742710 */
[----:B------:R-:W-:-:S06]  /*0470*/  UP2UR UR4, UPR, URZ, 0x4 ;  /* 0x00000004ff047883 */ /* 0x000fcc0008000000 */
[----:B------:R-:W-:Y:S01]  /*0480*/  MOV R84, UR4 ;  /* 0x0000000400547c02 */ /* 0x000fe20008000f00 */
[----:B------:R-:W-:Y:S06]  /*0490*/  BRA.U !UP2, `(.L_x_8) ;  /* 0x000000010a207547 */ /* 0x000fec000b800000 */
[----:B------:R-:W-:Y:S01]  /*04a0*/  UISETP.NE.U32.AND UP1, UPT, UR8, URZ, UPT ;  /* 0x000000ff0800728c */ /* 0x000fe2000bf25070 */
[----:B-----5:R-:W-:Y:S01]  /*04b0*/  FSETP.NEU.AND P0, PT, R41, RZ, PT ;  /* 0x000000ff2900720b */ /* 0x020fe20003f0d000 */
[----:B------:R-:W-:Y:S02]  /*04c0*/  USEL UR4, URZ, 0xffffffff, UP0 ;  /* 0xffffffffff047887 */ /* 0x000fe40008000000 */
[----:B------:R-:W-:-:S10]  /*04d0*/  UISETP.NE.AND.EX UP1, UPT, UR9, URZ, UPT, UP1 ;  /* 0x000000ff0900728c */ /* 0x000fd4000bf25310 */
[----:B------:R-:W-:Y:S01]  /*04e0*/  VOTEU.ANY UP0, P0 ;  /* 0x0000000000ff7886 */ /* 0x000fe20000000100 */
[----:B------:R-:W-:-:S04]  /*04f0*/  @!UP1 USEL UR4, URZ, 0xffffffff, UP0 ;  /* 0xffffffffff049887 */ /* 0x000fc80008000000 */
[----:B------:R-:W-:-:S04]  /*0500*/  ULOP3.LUT UR4, UR4, 0x1, URZ, 0xc0, !UPT ;  /* 0x0000000104047892 */ /* 0x000fc8000f8ec0ff */
[----:B------:R-:W-:-:S11]  /*0510*/  UISETP.NE.U32.AND UP3, UPT, UR4, 0x1, UPT ;  /* 0x000000010400788c */ /* 0x000fd6000bf65070 */
.L_x_8:
[----:B------:R-:W3:Y:S01]  /*0520*/  SHFL.IDX PT, R0, R81, RZ, 0x1f ;  /* 0x00001fff51007589 */ /* 0x000ee200000e0000 */
[----:B------:R-:W-:-:S04]  /*0530*/  UISETP.NE.AND UP0, UPT, UR13, 0x2, UPT ;  /* 0x000000020d00788c */ /* 0x000fc8000bf05270 */
[----:B------:R-:W-:Y:S02]  /*0540*/  UISETP.EQ.AND UP1, UPT, UR47, URZ, !UP0 ;  /* 0x000000ff2f00728c */ /* 0x000fe4000c722270 */
[----:B------:R-:W-:-:S04]  /*0550*/  USEL UR53, URZ, 0x1, UP0 ;  /* 0x00000001ff357887 */ /* 0x000fc80008000000 */
[----:B------:R-:W-:Y:S02]  /*0560*/  PLOP3.LUT P3, PT, P1, PT, UP1, 0x80, 0x8 ;  /* 0x000000000008781c */ /* 0x000fe40000f6f018 */
[----:B---3--:R-:W-:-:S13]  /*0570*/  ISETP.NE.AND P0, PT, R0, RZ, PT ;  /* 0x000000ff0000720c */ /* 0x008fda0003f05270 */
[----:B------:R-:W-:Y:S05]  /*0580*/  @P0 BRA `(.L_x_9) ;  /* 0x0000000000780947 */ /* 0x000fea0003800000 */
[----:B------:R-:W3:Y:S01]  /*0590*/  S2UR UR5, SR_CgaCtaId ;  /* 0x00000000000579c3 */ /* 0x000ee20000008800 */
[----:B------:R-:W-:Y:S01]  /*05a0*/  UMOV UR4, 0x400 ;  /* 0x0000040000047882 */ /* 0x000fe20000000000 */
[----:B------:R-:W-:Y:S01]  /*05b0*/  UMOV UR8, 0x1 ;  /* 0x0000000100087882 */ /* 0x000fe20000000000 */
[----:B------:R-:W-:Y:S01]  /*05c0*/  UMOV UR6, 0x2 ;  /* 0x0000000200067882 */ /* 0x000fe20000000000 */
[----:B------:R-:W-:-:S04]  /*05d0*/  UIADD3 UR8, UPT, UPT, -UR8, 0x100000, URZ ;  /* 0x0010000008087890 */ /* 0x000fc8000fffe1ff */
[----:B------:R-:W-:Y:S02]  /*05e0*/  USHF.L.U32 UR9, UR8, 0xb, URZ ;  /* 0x0000000b08097899 */ /* 0x000fe400080006ff */
[----:B------:R-:W-:Y:S02]  /*05f0*/  USHF.L.U32 UR8, UR8, 0x1, URZ ;  /* 0x0000000108087899 */ /* 0x000fe400080006ff */
[----:B------:R-:W-:-:S04]  /*0600*/  UIADD3 UR6, UPT, UPT, -UR6, 0x100000, URZ ;  /* 0x0010000006067890 */ /* 0x000fc8000fffe1ff */
[----:B------:R-:W-:Y:S02]  /*0610*/  USHF.L.U32 UR7, UR6, 0xb, URZ ;  /* 0x0000000b06077899 */ /* 0x000fe400080006ff */
[----:B------:R-:W-:Y:S01]  /*0620*/  USHF.L.U32 UR6, UR6, 0x1, URZ ;  /* 0x0000000106067899 */ /* 0x000fe200080006ff */
[----:B------:R-:W-:Y:S01]  /*0630*/  ELECT P0, URZ, PT ;  /* 0x0000000000ff782f */ /* 0x000fe20003800000 */
[----:B---3--:R-:W-:Y:S01]  /*0640*/  ULEA UR4, UR5, UR4, 0x18 ;  /* 0x0000000405047291 */ /* 0x008fe2000f8ec0ff */
[----:B------:R-:W3:Y:S11]  /*0650*/  FENCE.VIEW.ASYNC.S ;  /* 0x00000000000073c6 */ /* 0x000ef60000000000 */
[----:B---3--:R3:W4:Y:S01]  /*0660*/  SYNCS.EXCH.64 URZ, [UR4], UR8 ;  /* 0x0000000804ff75b2 */ /* 0x0087220008000100 */
[----:B------:R3:W1:Y:S01]  /*0670*/  SYNCS.EXCH.64 URZ, [UR4+0x40], UR6 ;  /* 0x0000400604ff75b2 */ /* 0x0006620008000100 */
        /* <DEDUP_REMOVED lines=13> */
[----:B------:R3:W1:Y:S02]  /*0750*/  SYNCS.EXCH.64 URZ, [UR4+0x78], UR6 ;  /* 0x0000780604ff75b2 */ /* 0x0006640008000100 */
[----:B---3--:R-:W-:Y:S01]  /*0760*/  NOP ;  /* 0x0000000000007918 */ /* 0x008fe20000000000 */
.L_x_9:
[----:B------:R-:W3:Y:S01]  /*0770*/  SHFL.IDX PT, R0, R81, RZ, 0x1f ;  /* 0x00001fff51007589 */ /* 0x000ee200000e0000 */
[----:B------:R-:W-:Y:S01]  /*0780*/  NOP ;  /* 0x0000000000007918 */ /* 0x000fe20000000000 */
[----:B---3--:R-:W-:-:S13]  /*0790*/  ISETP.NE.AND P0, PT, R0, 0x1, PT ;  /* 0x000000010000780c */ /* 0x008fda0003f05270 */
        /* <DEDUP_REMOVED lines=14> */
[----:B---3--:R3:W1:Y:S01]  /*0880*/  SYNCS.EXCH.64 URZ, [UR4+0x80], UR8 ;  /* 0x0000800804ff75b2 */ /* 0x0086620008000100 */
[----:B------:R3:W1:Y:S01]  /*0890*/  SYNCS.EXCH.64 URZ, [UR4+0xa0], UR6 ;  /* 0x0000a00604ff75b2 */ /* 0x0006620008000100 */
[----:B------:R3:W1:Y:S01]  /*08a0*/  SYNCS.EXCH.64 URZ, [UR4+0x88], UR8 ;  /* 0x0000880804ff75b2 */ /* 0x0006620008000100 */
[----:B------:R3:W1:Y:S01]  /*08b0*/  SYNCS.EXCH.64 URZ, [UR4+0xa8], UR6 ;  /* 0x0000a80604ff75b2 */ /* 0x0006620008000100 */
[----:B------:R3:W1:Y:S01]  /*08c0*/  SYNCS.EXCH.64 URZ, [UR4+0x90], UR8 ;  /* 0x0000900804ff75b2 */ /* 0x0006620008000100 */
[----:B------:R3:W1:Y:S01]  /*08d0*/  SYNCS.EXCH.64 URZ, [UR4+0xb0], UR6 ;  /* 0x0000b00604ff75b2 */ /* 0x0006620008000100 */
[----:B------:R3:W1:Y:S01]  /*08e0*/  SYNCS.EXCH.64 URZ, [UR4+0x98], UR8 ;  /* 0x0000980804ff75b2 */ /* 0x0006620008000100 */
[----:B------:R3:W1:Y:S01]  /*08f0*/  SYNCS.EXCH.64 URZ, [UR4+0xb8], UR6 ;  /* 0x0000b80604ff75b2 */ /* 0x0006620008000100 */
[----:B------:R-:W-:Y:S01]  /*0900*/  NOP ;  /* 0x0000000000007918 */ /* 0x000fe20000000000 */
.L_x_10:
[----:B------:R-:W2:Y:S01]  /*0910*/  SHFL.IDX PT, R0, R81, RZ, 0x1f ;  /* 0x00001fff51007589 */ /* 0x000ea200000e0000 */
[----:B------:R-:W-:Y:S01]  /*0920*/  NOP ;  /* 0x0000000000007918 */ /* 0x000fe20000000000 */
[----:B--2---:R-:W-:-:S13]  /*0930*/  ISETP.NE.AND P0, PT, R0, 0x3, PT ;  /* 0x000000030000780c */ /* 0x004fda0003f05270 */
[----:B------:R-:W-:Y:S05]  /*0940*/  @P0 BRA `(.L_x_11) ;  /* 0x0000000000300947 */ /* 0x000fea0003800000 */
[----:B---3--:R-:W2:Y:S01]  /*0950*/  S2UR UR6, SR_CgaCtaId ;  /* 0x00000000000679c3 */ /* 0x008ea20000008800 */
[----:B------:R-:W-:Y:S01]  /*0960*/  UMOV UR4, 0x400 ;  /* 0x0000040000047882 */ /* 0x000fe20000000000 */
[----:B------:R-:W-:Y:S01]  /*0970*/  UMOV UR5, 0x20 ;  /* 0x0000002000057882 */ /* 0x000fe20000000000 */
[----:B------:R-:W-:Y:S01]  /*0980*/  ELECT P0, URZ, PT ;  /* 0x0000000000ff782f */ /* 0x000fe20003800000 */
[----:B--2---:R-:W-:Y:S02]  /*0990*/  ULEA UR6, UR6, UR4, 0x18 ;  /* 0x0000000406067291 */ /* 0x004fe4000f8ec0ff */
[----:B------:R-:W-:-:S04]  /*09a0*/  UIADD3 UR4, UPT, UPT, -UR5, 0x100000, URZ ;  /* 0x0010000005047890 */ /* 0x000fc8000fffe1ff */
[----:B------:R-:W-:Y:S02]  /*09b0*/  USHF.L.U32 UR5, UR4, 0xb, URZ ;  /* 0x0000000b04057899 */ /* 0x000fe400080006ff */
[----:B------:R-:W-:Y:S01]  /*09c0*/  USHF.L.U32 UR4, UR4, 0x1, URZ ;  /* 0x0000000104047899 */ /* 0x000fe200080006ff */
[----:B------:R-:W2:Y:S11]  /*09d0*/  FENCE.VIEW.ASYNC.S ;  /* 0x00000000000073c6 */ /* 0x000eb60000000000 */
[----:B--2---:R2:W3:Y:S01]  /*09e0*/  SYNCS.EXCH.64 URZ, [UR6+0xc0], UR4 ;  /* 0x0000c00406ff75b2 */ /* 0x0044e20008000100 */
[----:B------:R2:W1:Y:S01]  /*09f0*/  SYNCS.EXCH.64 URZ, [UR6+0xc8], UR4 ;  /* 0x0000c80406ff75b2 */ /* 0x0004620008000100 */
[----:B------:R-:W-:Y:S01]  /*0a00*/  NOP ;  /* 0x0000000000007918 */ /* 0x000fe20000000000 */
.L_x_11:
[----:B------:R-:W4:Y:S01]  /*0a10*/  SHFL.IDX PT, R0, R81, RZ, 0x1f ;  /* 0x00001fff51007589 */ /* 0x000f2200000e0000 */
[----:B------:R-:W-:Y:S01]  /*0a20*/  NOP ;  /* 0x0000000000007918 */ /* 0x000fe20000000000 */
[----:B----4-:R-:W-:-:S13]  /*0a30*/  ISETP.NE.AND P0, PT, R0, 0x4, PT ;  /* 0x000000040000780c */ /* 0x010fda0003f05270 */
[----:B------:R-:W-:Y:S05]  /*0a40*/  @P0 BRA `(.L_x_12) ;  /* 0x00000000004c0947 */ /* 0x000fea0003800000 */
[----:B--2---:R-:W2:Y:S01]  /*0a50*/  S2UR UR5, SR_CgaCtaId ;  /* 0x00000000000579c3 */ /* 0x004ea20000008800 */
[----:B---3--:R-:W-:Y:S01]  /*0a60*/  UMOV UR4, 0x3a0 ;  /* 0x000003a000047882 */ /* 0x008fe20000000000 */
[----:B------:R-:W-:Y:S01]  /*0a70*/  UMOV UR6, 0x400 ;  /* 0x0000040000067882 */ /* 0x000fe20000000000 */
[----:B------:R-:W-:Y:S01]  /*0a80*/  USEL UR4, UR4, 0x320, UP3 ;  /* 0x0000032004047887 */ /* 0x000fe20009800000 */
[----:B------:R-:W-:Y:S01]  /*0a90*/  UMOV UR8, 0x1 ;  /* 0x0000000100087882 */ /* 0x000fe20000000000 */
[----:B------:R-:W-:Y:S01]  /*0aa0*/  ELECT P0, URZ, PT ;  /* 0x0000000000ff782f */ /* 0x000fe20003800000 */
[----:B------:R-:W-:-:S04]  /*0ab0*/  UIADD3 UR8, UPT, UPT, -UR8, 0x100000, URZ ;  /* 0x0010000008087890 */ /* 0x000fc8000fffe1ff */
[----:B------:R-:W-:Y:S02]  /*0ac0*/  USHF.L.U32 UR9, UR8, 0xb, URZ ;  /* 0x0000000b08097899 */ /* 0x000fe400080006ff */
[----:B------:R-:W-:Y:S02]  /*0ad0*/  USHF.L.U32 UR8, UR8, 0x1, URZ ;  /* 0x0000000108087899 */ /* 0x000fe400080006ff */
[----:B--2---:R-:W-:Y:S02]  /*0ae0*/  ULEA UR6, UR5, UR6, 0x18 ;  /* 0x0000000605067291 */ /* 0x004fe4000f8ec0ff */
[----:B------:R-:W-:-:S04]  /*0af0*/  UIADD3 UR4, UPT, UPT, -UR4, 0x100000, URZ ;  /* 0x0010000004047890 */ /* 0x000fc8000fffe1ff */
[----:B------:R-:W-:Y:S02]  /*0b00*/  USHF.L.U32 UR5, UR4, 0xb, URZ ;  /* 0x0000000b04057899 */ /* 0x000fe400080006ff */
[----:B------:R-:W-:Y:S01]  /*0b10*/  USHF.L.U32 UR4, UR4, 0x1, URZ ;  /* 0x0000000104047899 */ /* 0x000fe200080006ff */
[----:B------:R-:W2:Y:S03]  /*0b20*/  FENCE.VIEW.ASYNC.S ;  /* 0x00000000000073c6 */ /* 0x000ea60000000000 */
[----:B--2---:R4:W2:Y:S08]  /*0b30*/  SYNCS.EXCH.64 URZ, [UR6+0xd0], UR8 ;  /* 0x0000d00806ff75b2 */ /* 0x0048b00008000100 */
[----:B------:R4:W3:Y:S01]  /*0b40*/  SYNCS.EXCH.64 URZ, [UR6+0xe0], UR4 ;  /* 0x0000e00406ff75b2 */ /* 0x0008e20008000100 */
[----:B------:R4:W1:Y:S01]  /*0b50*/  SYNCS.EXCH.64 URZ, [UR6+0xd8], UR8 ;  /* 0x0000d80806ff75b2 */ /* 0x0008620008000100 */
[----:B------:R4:W1:Y:S02]  /*0b60*/  SYNCS.EXCH.64 URZ, [UR6+0xe8], UR4 ;  /* 0x0000e80406ff75b2 */ /* 0x0008640008000100 */
[----:B----4-:R-:W-:Y:S01]  /*0b70*/  NOP ;  /* 0x0000000000007918 */ /* 0x010fe20000000000 */
.L_x_12:
[----:B------:R-:W4:Y:S01]  /*0b80*/  SHFL.IDX PT, R0, R81, RZ, 0x1f ;  /* 0x00001fff51007589 */ /* 0x000f2200000e0000 */
[----:B------:R-:W-:Y:S01]  /*0b90*/  NOP ;  /* 0x0000000000007918 */ /* 0x000fe20000000000 */
[----:B----4-:R-:W-:-:S13]  /*0ba0*/  ISETP.NE.AND P0, PT, R0, 0x5, PT ;  /* 0x000000050000780c */ /* 0x010fda0003f05270 */
[----:B------:R-:W-:Y:S05]  /*0bb0*/  @P0 BRA `(.L_x_13) ;  /* 0x0000000000580947 */ /* 0x000fea0003800000 */
[----:B--2---:R-:W2:Y:S01]  /*0bc0*/  S2UR UR5, SR_CgaCtaId ;  /* 0x00000000000579c3 */ /* 0x004ea20000008800 */
[----:B---3--:R-:W-:Y:S01]  /*0bd0*/  UMOV UR4, 0x400 ;  /* 0x0000040000047882 */ /* 0x008fe20000000000 */
        /* <DEDUP_REMOVED lines=9> */
[----:B--2---:R-:W-:Y:S01]  /*0c70*/  ULEA UR4, UR5, UR4, 0x18 ;  /* 0x0000000405047291 */ /* 0x004fe2000f8ec0ff */
[----:B------:R-:W2:Y:S11]  /*0c80*/  FENCE.VIEW.ASYNC.S ;  /* 0x00000000000073c6 */ /* 0x000eb60000000000 */
[----:B--2---:R4:W2:Y:S01]  /*0c90*/  SYNCS.EXCH.64 URZ, [UR4+0xf0], UR6 ;  /* 0x0000f00604ff75b2 */ /* 0x0048a20008000100 */
[----:B------:R4:W3:Y:S01]  /*0ca0*/  SYNCS.EXCH.64 URZ, [UR4+0x110], UR8 ;  /* 0x0001100804ff75b2 */ /* 0x0008e20008000100 */
[----:B------:R4:W1:Y:S01]  /*0cb0*/  SYNCS.EXCH.64 URZ, [UR4+0xf8], UR6 ;  /* 0x0000f80604ff75b2 */ /* 0x0008620008000100 */
[----:B------:R4:W1:Y:S01]  /*0cc0*/  SYNCS.EXCH.64 URZ, [UR4+0x118], UR8 ;  /* 0x0001180804ff75b2 */ /* 0x0008620008000100 */
[----:B------:R4:W1:Y:S01]  /*0cd0*/  SYNCS.EXCH.64 URZ, [UR4+0x100], UR6 ;  /* 0x0001000604ff75b2 */ /* 0x0008620008000100 */
[----:B------:R4:W1:Y:S01]  /*0ce0*/  SYNCS.EXCH.64 URZ, [UR4+0x120], UR8 ;  /* 0x0001200804ff75b2 */ /* 0x0008620008000100 */
[----:B------:R4:W1:Y:S01]  /*0cf0*/  SYNCS.EXCH.64 URZ, [UR4+0x108], UR6 ;  /* 0x0001080604ff75b2 */ /* 0x0008620008000100 */
[----:B------:R4:W1:Y:S02]  /*0d00*/  SYNCS.EXCH.64 URZ, [UR4+0x128], UR8 ;  /* 0x0001280804ff75b2 */ /* 0x0008640008000100 */
[----:B----4-:R-:W-:Y:S01]  /*0d10*/  NOP ;  /* 0x0000000000007918 */ /* 0x010fe20000000000 */
.L_x_13:
[----:B------:R-:W4:Y:S01]  /*0d20*/  SHFL.IDX PT, R0, R81, RZ, 0x1f ;  /* 0x00001fff51007589 */ /* 0x000f2200000e0000 */
[----:B------:R-:W-:Y:S01]  /*0d30*/  ISETP.NE.OR P1, PT, RZ, UR13, !P1 ;  /* 0x0000000dff007c0c */ /* 0x000fe2000cf25670 */
[----:B------:R-:W-:Y:S01]  /*0d40*/  NOP ;  /* 0x0000000000007918 */ /* 0x000fe20000000000 */
[----:B----4-:R-:W-:-:S13]  /*0d50*/  ISETP.NE.AND P0, PT, R0, 0x3, PT ;  /* 0x000000030000780c */ /* 0x010fda0003f05270 */
[----:B------:R-:W-:Y:S05]  /*0d60*/  @P0 BRA `(.L_x_14) ;  /* 0x0000000000380947 */ /* 0x000fea0003800000 */
[----:B--2---:R-:W2:Y:S01]  /*0d70*/  S2UR UR5, SR_CgaCtaId ;  /* 0x00000000000579c3 */ /* 0x004ea20000008800 */
[----:B---3--:R-:W-:Y:S01]  /*0d80*/  UMOV UR4, 0x400 ;  /* 0x0000040000047882 */ /* 0x008fe20000000000 */
[----:B------:R-:W-:Y:S01]  /*0d90*/  UMOV UR6, 0x20 ;  /* 0x0000002000067882 */ /* 0x000fe20000000000 */
[----:B------:R-:W-:Y:S01]  /*0da0*/  ELECT P0, URZ, PT ;  /* 0x0000000000ff782f */ /* 0x000fe20003800000 */
[----:B------:R-:W-:-:S04]  /*0db0*/  UIADD3 UR6, UPT, UPT, -UR6, 0x100000, URZ ;  /* 0x0010000006067890 */ /* 0x000fc8000fffe1ff */
[----:B------:R-:W-:Y:S02]  /*0dc0*/  USHF.L.U32 UR7, UR6, 0xb, URZ ;  /* 0x0000000b06077899 */ /* 0x000fe400080006ff */
[----:B------:R-:W-:Y:S02]  /*0dd0*/  USHF.L.U32 UR6, UR6, 0x1, URZ ;  /* 0x0000000106067899 */ /* 0x000fe400080006ff */
[----:B--2---:R-:W-:Y:S01]  /*0de0*/  ULEA UR4, UR5, UR4, 0x18 ;  /* 0x0000000405047291 */ /* 0x004fe2000f8ec0ff */
[----:B------:R-:W2:Y:S11]  /*0df0*/  FENCE.VIEW.ASYNC.S ;  /* 0x00000000000073c6 */ /* 0x000eb60000000000 */
[----:B--2---:R4:W2:Y:S01]  /*0e00*/  SYNCS.EXCH.64 URZ, [UR4+0x130], UR6 ;  /* 0x0001300604ff75b2 */ /* 0x0048a20008000100 */
[----:B------:R4:W3:Y:S01]  /*0e10*/  SYNCS.EXCH.64 URZ, [UR4+0x140], UR6 ;  /* 0x0001400604ff75b2 */ /* 0x0008e20008000100 */
[----:B------:R4:W1:Y:S01]  /*0e20*/  SYNCS.EXCH.64 URZ, [UR4+0x138], UR6 ;  /* 0x0001380604ff75b2 */ /* 0x0008620008000100 */
[----:B------:R4:W1:Y:S02]  /*0e30*/  SYNCS.EXCH.64 URZ, [UR4+0x148], UR6 ;  /* 0x0001480604ff75b2 */ /* 0x0008640008000100 */
[----:B----4-:R-:W-:Y:S01]  /*0e40*/  NOP ;  /* 0x0000000000007918 */ /* 0x010fe20000000000 */
.L_x_14:
[----:B---3--:R-:W3:Y:S01]  /*0e50*/  S2UR UR7, SR_CgaCtaId ;  /* 0x00000000000779c3 */ /* 0x008ee20000008800 */
[----:B------:R-:W-:Y:S01]  /*0e60*/  VOTEU.ALL UP0, P1 ;  /* 0x0000000000ff7886 */ /* 0x000fe20000800000 */
[----:B--2---:R-:W-:Y:S01]  /*0e70*/  UMOV UR4, 0x20 ;  /* 0x0000002000047882 */ /* 0x004fe20000000000 */
[----:B------:R-:W-:Y:S01]  /*0e80*/  NOP ;  /* 0x0000000000007918 */ /* 0x000fe20000000000 */
[----:B-1----:R-:W-:Y:S01]  /*0e90*/  LOP3.LUT R3, R95, 0x1f, RZ, 0xc0, !PT ;  /* 0x0000001f5f037812 */ /* 0x002fe200078ec0ff */
[----:B------:R-:W-:Y:S01]  /*0ea0*/  UISETP.NE.AND UP4, UPT, UR13, URZ, UPT ;  /* 0x000000ff0d00728c */ /* 0x000fe2000bf85270 */
[----:B------:R-:W-:Y:S01]  /*0eb0*/  @!UP0 UMOV UR6, 0x400 ;  /* 0x0000040000068882 */ /* 0x000fe20000000000 */
[----:B------:R-:W-:-:S04]  /*0ec0*/  @!UP0 UIADD3 UR4, UPT, UPT, -UR4, 0x100000, URZ ;  /* 0x0010000004048890 */ /* 0x000fc8000fffe1ff */
[----:B------:R-:W-:Y:S02]  /*0ed0*/  @!UP0 USHF.L.U32 UR5, UR4, 0xb, URZ ;  /* 0x0000000b04058899 */ /* 0x000fe400080006ff */
[----:B------:R-:W-:Y:S02]  /*0ee0*/  @!UP0 USHF.L.U32 UR4, UR4, 0x1, URZ ;  /* 0x0000000104048899 */ /* 0x000fe400080006ff */
[----:B---3--:R-:W-:Y:S01]  /*0ef0*/  @!UP0 ULEA UR6, UR7, UR6, 0x18 ;  /* 0x0000000607068291 */ /* 0x008fe2000f8ec0ff */
[----:B------:R-:W1:Y:S01]  /*0f00*/  LDCU UR7, c[0x0][0x36c] ;  /* 0x00006d80ff0777ac */ /* 0x000e620008000800 */
[----:B------:R-:W-:Y:S01]  /*0f10*/  VOTEU.ALL UP0, P1 ;  /* 0x0000000000ff7886 */ /* 0x000fe20000800000 */
[----:B------:R-:W2:Y:S09]  /*0f20*/  FENCE.VIEW.ASYNC.S ;  /* 0x00000000000073c6 */ /* 0x000eb20000000000 */
[----:B--2---:R2:W3:Y:S01]  /*0f30*/  @!UP0 SYNCS.EXCH.64 URZ, [UR6+0x150], UR4 ;  /* 0x0001500406ff85b2 */ /* 0x0044e20008000100 */
[----:B-1----:R-:W-:-:S09]  /*0f40*/  UISETP.EQ.U32.AND UP5, UPT, UR7, 0x1, UPT ;  /* 0x000000010700788c */ /* 0x002fd2000bfa2070 */
[----:B--2---:R-:W-:Y:S05]  /*0f50*/  BRA.U !UP5, `(.L_x_15) ;  /* 0x000000010d087547 */ /* 0x004fea000b800000 */
[----:B---3--:R-:W-:Y:S01]  /*0f60*/  UCGABAR_ARV ;  /* 0x00000000000079c7 */ /* 0x008fe20008000000 */
[----:B------:R-:W-:Y:S05]  /*0f70*/  BRA `(.L_x_16) ;  /* 0x0000000000047947 */ /* 0x000fea0003800000 */
.L_x_15:
[----:B---3--:R-:W-:Y:S01]  /*0f80*/  NOP ;  /* 0x0000000000007918 */ /* 0x008fe20000000000 */
.L_x_16:
[----:B------:R-:W1:Y:S01]  /*0f90*/  S2UR UR19, SR_CTAID.X ;  /* 0x00000000001379c3 */ /* 0x000e620000002500 */
[----:B------:R-:W-:-:S05]  /*0fa0*/  CS2R.32 R83, SR_CgaSize ;  /* 0x0000000000537805 */ /* 0x000fca0000008a00 */
[----:B------:R-:W-:-:S05]  /*0fb0*/  IMAD R83, R83, -0xa0, RZ ;  /* 0xffffff6053537824 */ /* 0x000fca00078e02ff */
[----:B------:R-:W-:-:S14]  /*0fc0*/  R2UR UR5, R83 ;  /* 0x00000000530572ca */ /* 0x000fdc00000e0000 */
[----:B------:R-:W2:Y:S01]  /*0fd0*/  LDCU UR5, c[0x0][UR5+0x2b0] ;  /* 0x00005600050577ac */ /* 0x000ea20008000800 */
[----:B------:R-:W-:-:S05]  /*0fe0*/  CS2R.32 R83, SR_CgaSize ;  /* 0x0000000000537805 */ /* 0x000fca0000008a00 */
[----:B------:R-:W-:-:S05]  /*0ff0*/  IMAD R83, R83, -0xa0, RZ ;  /* 0xffffff6053537824 */ /* 0x000fca00078e02ff */
[----:B------:R-:W-:-:S14]  /*1000*/  R2UR UR4, R83 ;  /* 0x00000000530472ca */ /* 0x000fdc00000e0000 */
[----:B------:R-:W3:Y:S01]  /*1010*/  LDCU UR4, c[0x0][UR4+0x2b4] ;  /* 0x00005680040477ac */ /* 0x000ee20008000800 */
[----:B------:R-:W4:Y:S01]  /*1020*/  S2UR UR7, SR_CTAID.Y ;  /* 0x00000000000779c3 */ /* 0x000f220000002600 */
[----:B------:R-:W-:-:S05]  /*1030*/  CS2R.32 R83, SR_CgaSize ;  /* 0x0000000000537805 */ /* 0x000fca0000008a00 */
[----:B------:R-:W-:-:S05]  /*1040*/  IMAD R83, R83, -0xa0, RZ ;  /* 0xffffff6053537824 */ /* 0x000fca00078e02ff */
[----:B------:R-:W-:-:S14]  /*1050*/  R2UR UR8, R83 ;  /* 0x00000000530872ca */ /* 0x000fdc00000e0000 */
[----:B------:R-:W3:Y:S01]  /*1060*/  LDCU UR8, c[0x0][UR8+0x2a0] ;  /* 0x00005400080877ac */ /* 0x000ee20008000800 */
[----:B------:R-:W-:-:S05]  /*1070*/  CS2R.32 R83, SR_CgaSize ;  /* 0x0000000000537805 */ /* 0x000fca0000008a00 */
[----:B------:R-:W-:-:S05]  /*1080*/  IMAD R83, R83, -0xa0, RZ ;  /* 0xffffff6053537824 */ /* 0x000fca00078e02ff */
[----:B------:R-:W-:-:S14]  /*1090*/  R2UR UR9, R83 ;  /* 0x00000000530972ca */ /* 0x000fdc00000e0000 */
[----:B------:R-:W3:Y:S01]  /*10a0*/  LDCU UR9, c[0x0][UR9+0x2a4] ;  /* 0x00005480090977ac */ /* 0x000ee20008000800 */
[----:B------:R-:W3:Y:S01]  /*10b0*/  S2UR UR10, SR_CgaCtaId ;  /* 0x00000000000a79c3 */ /* 0x000ee20000008800 */
[----:B------:R-:W-:Y:S01]  /*10c0*/  UISETP.GT.U32.AND UP0, UPT, UR47, 0xffff, UPT ;  /* 0x0000ffff2f00788c */ /* 0x000fe2000bf04070 */
[----:B------:R-:W3:Y:S01]  /*10d0*/  LDCU UR18, c[0x0][0xb24] ;  /* 0x00016480ff1277ac */ /* 0x000ee20008000800 */
[----:B------:R-:W-:Y:S01]  /*10e0*/  UMOV UR27, 0x5 ;  /* 0x00000005001b7882 */ /* 0x000fe20000000000 */
[----:B-1----:R-:W-:-:S04]  /*10f0*/  I2FP.F32.U32 R2, UR19 ;  /* 0x0000001300027c45 */ /* 0x002fc80008201000 */
[----:B------:R-:W1:Y:S01]  /*1100*/  S2UR UR36, SR_CTAID.Z ;  /* 0x00000000002479c3 */ /* 0x000e620000002700 */
[----:B------:R-:W1:Y:S01]  /*1110*/  LDCU UR45, c[0x0][0xb24] ;  /* 0x00016480ff2d77ac */ /* 0x000e620008000800 */
[----:B--2---:R-:W-:Y:S01]  /*1120*/  FMUL R2, R2, UR5 ;  /* 0x0000000502027c20 */ /* 0x004fe20008400000 */
[----:B------:R-:W-:Y:S01]  /*1130*/  USEL UR5, UR47, 0xffff, !UP0 ;  /* 0x0000ffff2f057887 */ /* 0x000fe2000c000000 */
[----:B----4-:R-:W-:Y:S01]  /*1140*/  I2FP.F32.U32 R0, UR7 ;  /* 0x0000000700007c45 */ /* 0x010fe20008201000 */
[----:B------:R-:W2:Y:S03]  /*1150*/  LDCU UR26, c[0x0][0xb30] ;  /* 0x00016600ff1a77ac */ /* 0x000ea60008000800 */
[----:B------:R-:W4:Y:S01]  /*1160*/  F2I.U32.TRUNC.NTZ R2, R2 ;  /* 0x0000000200027305 */ /* 0x000f22000020f000 */
[----:B---3--:R-:W-:Y:S01]  /*1170*/  FMUL R0, R0, UR4 ;  /* 0x0000000400007c20 */ /* 0x008fe20008400000 */
[----:B------:R-:W-:-:S02]  /*1180*/  ULOP3.LUT UR24, UR5, 0xffff, URZ, 0xc0, !UPT ;  /* 0x0000ffff05187892 */ /* 0x000fc4000f8ec0ff */
[----:B------:R-:W-:Y:S02]  /*1190*/  USHF.L.U32 UR28, UR10, 0xa, URZ ;  /* 0x0000000a0a1c7899 */ /* 0x000fe400080006ff */
[----:B------:R-:W-:Y:S02]  /*11a0*/  UISETP.GE.AND UP2, UPT, UR18, 0x1, UPT ;  /* 0x000000011200788c */ /* 0x000fe4000bf46270 */
[----:B------:R-:W3:Y:S01]  /*11b0*/  F2I.U32.TRUNC.NTZ R0, R0 ;  /* 0x0000000000007305 */ /* 0x000ee2000020f000 */
[----:B------:R-:W-:Y:S01]  /*11c0*/  UMOV UR32, UR7 ;  /* 0x0000000700207c82 */ /* 0x000fe20008000000 */
[----:B------:R-:W-:Y:S01]  /*11d0*/  UMOV UR20, UR19 ;  /* 0x0000001300147c82 */ /* 0x000fe20008000000 */
[----:B----4-:R-:W-:Y:S02]  /*11e0*/  R2UR UR4, R2 ;  /* 0x00000000020472ca */ /* 0x010fe400000e0000 */
[----:B------:R-:W-:Y:S02]  /*11f0*/  PRMT R2, RZ, 0x7610, R2 ;  /* 0x00007610ff027816 */ /* 0x000fe40000000002 */
[----:B---3--:R-:W-:-:S02]  /*1200*/  R2UR UR6, R0 ;  /* 0x00000000000672ca */ /* 0x008fc400000e0000 */
[----:B------:R-:W-:-:S07]  /*1210*/  PRMT R0, RZ, 0x7610, R0 ;  /* 0x00007610ff007816 */ /* 0x000fce0000000000 */
[----:B------:R-:W-:-:S04]  /*1220*/  UIADD3 UR5, UPT, UPT, -UR4, URZ, URZ ;  /* 0x000000ff04057290 */ /* 0x000fc8000fffe1ff */
[----:B------:R-:W-:Y:S02]  /*1230*/  UIMAD UR5, UR8, UR5, UR19 ;  /* 0x00000005080572a4 */ /* 0x000fe4000f8e0213 */
[----:B------:R-:W-:-:S04]  /*1240*/  UIADD3 UR4, UPT, UPT, -UR6, URZ, URZ ;  /* 0x000000ff06047290 */ /* 0x000fc8000fffe1ff */
[----:B------:R-:W-:Y:S01]  /*1250*/  IMAD.U32 R83, RZ, RZ, UR5 ;  /* 0x00000005ff537e24 */ /* 0x000fe2000f8e00ff */
[----:B------:R-:W-:-:S06]  /*1260*/  UIMAD UR4, UR9, UR4, UR7 ;  /* 0x00000004090472a4 */ /* 0x000fcc000f8e0207 */
[----:B------:R-:W-:Y:S01]  /*1270*/  IMAD.U32 R82, RZ, RZ, UR4 ;  /* 0x00000004ff527e24 */ /* 0x000fe2000f8e00ff */
[----:B-12---:R-:W-:Y:S06]  /*1280*/  BRA.U UP4, `(.L_x_17) ;  /* 0x0000000104447547 */ /* 0x006fec000b800000 */
[----:B------:R-:W-:Y:S02]  /*1290*/  R2UR UR4, R83 ;  /* 0x00000000530472ca */ /* 0x000fe400000e0000 */
[----:B------:R-:W-:-:S11]  /*12a0*/  R2UR UR8, R82 ;  /* 0x00000000520872ca */ /* 0x000fd600000e0000 */
[----:B------:R-:W-:Y:S02]  /*12b0*/  UISETP.GT.U32.AND UP0, UPT, UR4, 0x1, UPT ;  /* 0x000000010400788c */ /* 0x000fe4000bf04070 */
[----:B------:R-:W-:Y:S02]  /*12c0*/  ULOP3.LUT UR4, UR4, 0xfffffffe, URZ, 0xc0, !UPT ;  /* 0xfffffffe04047892 */ /* 0x000fe4000f8ec0ff */
[----:B------:R-:W-:Y:S02]  /*12d0*/  UISETP.NE.AND UP1, UPT, UR8, URZ, UP0 ;  /* 0x000000ff0800728c */ /* 0x000fe40008725270 */
[----:B------:R-:W-:Y:S02]  /*12e0*/  UISETP.NE.AND UP0, UPT, UR8, 0x1, UP0 ;  /* 0x000000010800788c */ /* 0x000fe40008705270 */
[----:B------:R-:W-:Y:S02]  /*12f0*/  USEL UR7, URZ, 0x1, UP1 ;  /* 0x00000001ff077887 */ /* 0x000fe40008800000 */
[----:B------:R-:W-:-:S02]  /*1300*/  USEL UR6, URZ, 0x4, UP0 ;  /* 0x00000004ff067887 */ /* 0x000fc40008000000 */
[----:B------:R-:W-:Y:S02]  /*1310*/  USEL UR5, URZ, 0x2, UP1 ;  /* 0x00000002ff057887 */ /* 0x000fe40008800000 */
[----:B------:R-:W-:Y:S02]  /*1320*/  ULEA UR4, UR8, UR4, 0x1 ;  /* 0x0000000408047291 */ /* 0x000fe4000f8e08ff */
[----:B------:R-:W-:Y:S02]  /*1330*/  USEL UR8, URZ, 0x8, UP0 ;  /* 0x00000008ff087887 */ /* 0x000fe40008000000 */
[----:B------:R-:W-:-:S03]  /*1340*/  UIADD3 UR5, UPT, UPT, UR5, UR6, UR7 ;  /* 0x0000000605057290 */ /* 0x000fc6000fffe007 */
[----:B------:R-:W-:Y:S01]  /*1350*/  UMOV UR6, 0x3 ;  /* 0x0000000300067882 */ /* 0x000fe20000000000 */
[----:B------:R-:W-:Y:S02]  /*1360*/  UIADD3 UR5, UPT, UPT, UR5, UR8, URZ ;  /* 0x0000000805057290 */ /* 0x000fe4000fffe0ff */
[----:B------:R-:W-:-:S04]  /*1370*/  USHF.L.U32 UR4, UR6, UR4, URZ ;  /* 0x0000000406047299 */ /* 0x000fc800080006ff */
[----:B------:R-:W-:Y:S02]  /*1380*/  IMAD.U32 R2, RZ, RZ, UR5 ;  /* 0x00000005ff027e24 */ /* 0x000fe4000f8e00ff */
[----:B------:R-:W-:Y:S02]  /*1390*/  IMAD.U32 R0, RZ, RZ, UR4 ;  /* 0x00000004ff007e24 */ /* 0x000fe4000f8e00ff */
.L_x_17:
[----:B------:R-:W-:Y:S05]  /*13a0*/  BRA.U !UP2, `(.L_x_18) ;  /* 0x000000010ad07547 */ /* 0x000fea000b800000 */
[----:B------:R-:W1:Y:S01]  /*13b0*/  LDCU.128 UR20, c[0x0][0xb10] ;  /* 0x00016200ff1477ac */ /* 0x000e620008000c00 */
[----:B------:R-:W2:Y:S01]  /*13c0*/  LDCU UR12, c[0x0][0x370] ;  /* 0x00006e00ff0c77ac */ /* 0x000ea20008000800 */
[----:B------:R-:W3:Y:S01]  /*13d0*/  LDCU UR5, c[0x0][0x374] ;  /* 0x00006e80ff0577ac */ /* 0x000ee20008000800 */
[----:B------:R-:W4:Y:S01]  /*13e0*/  LDCU UR25, c[0x0][0xb0c] ;  /* 0x00016180ff1977ac */ /* 0x000f220008000800 */
[----:B------:R-:W4:Y:S01]  /*13f0*/  LDCU UR4, c[0x0][0xb20] ;  /* 0x00016400ff0477ac */ /* 0x000f220008000800 */
[----:B------:R-:W4:Y:S01]  /*1400*/  LDCU.64 UR16, c[0x0][0xb28] ;  /* 0x00016500ff1077ac */ /* 0x000f220008000a00 */
[----:B-1----:R-:W-:Y:S02]  /*1410*/  UISETP.NE.AND UP0, UPT, UR22, 0x1, UPT ;  /* 0x000000011600788c */ /* 0x002fe4000bf05270 */
[----:B---3--:R-:W-:Y:S02]  /*1420*/  UIMAD.WIDE.U32 UR6, UR5, UR23, URZ ;  /* 0x00000017050672a5 */ /* 0x008fe4000f8e00ff */
[----:B--2---:R-:W-:-:S02]  /*1430*/  UIMAD.WIDE.U32 UR8, UR12, UR20, URZ ;  /* 0x000000140c0872a5 */ /* 0x004fc4000f8e00ff */
[----:B----4-:R-:W-:Y:S02]  /*1440*/  UISETP.NE.AND UP1, UPT, UR25, 0x1, UPT ;  /* 0x000000011900788c */ /* 0x010fe4000bf25270 */
[----:B------:R-:W-:Y:S01]  /*1450*/  UISETP.NE.AND UP2, UPT, UR18, 0x1, UPT ;  /* 0x000000011200788c */ /* 0x000fe2000bf45270 */
[----:B------:R-:W-:Y:S02]  /*1460*/  UMOV UR6, UR7 ;  /* 0x0000000700067c82 */ /* 0x000fe40008000000 */
[----:B------:R-:W-:Y:S01]  /*1470*/  UMOV UR8, UR9 ;  /* 0x0000000900087c82 */ /* 0x000fe20008000000 */
[----:B------:R-:W-:Y:S02]  /*1480*/  @UP0 USHF.R.U32.HI UR5, URZ, UR4, UR6 ;  /* 0x00000004ff050299 */ /* 0x000fe40008011606 */
[----:B------:R-:W-:Y:S02]  /*1490*/  UIMAD.WIDE.U32 UR14, UR32, UR23, URZ ;  /* 0x00000017200e72a5 */ /* 0x000fe4000f8e00ff */
[----:B------:R-:W-:-:S02]  /*14a0*/  UIMAD.WIDE.U32 UR6, UR5, UR16, URZ ;  /* 0x00000010050672a5 */ /* 0x000fc4000f8e00ff */
[----:B------:R-:W-:Y:S02]  /*14b0*/  @UP1 USHF.R.U32.HI UR12, URZ, UR21, UR8 ;  /* 0x00000015ff0c1299 */ /* 0x000fe40008011608 */
[----:B------:R-:W-:Y:S02]  /*14c0*/  UIMAD.WIDE.U32 UR10, UR19, UR20, URZ ;  /* 0x00000014130a72a5 */ /* 0x000fe4000f8e00ff */
[----:B------:R-:W-:Y:S01]  /*14d0*/  UIMAD.WIDE.U32 UR8, UR12, UR16, URZ ;  /* 0x000000100c0872a5 */ /* 0x000fe2000f8e00ff */
[----:B------:R-:W-:Y:S01]  /*14e0*/  UMOV UR14, UR15 ;  /* 0x0000000f000e7c82 */ /* 0x000fe20008000000 */
[----:B------:R-:W-:Y:S01]  /*14f0*/  UMOV UR6, UR7 ;  /* 0x0000000700067c82 */ /* 0x000fe20008000000 */
[----:B------:R-:W-:Y:S02]  /*1500*/  USHF.R.U32.HI UR14, URZ, UR4, UR14 ;  /* 0x00000004ff0e7299 */ /* 0x000fe4000801160e */
[----:B------:R-:W-:Y:S01]  /*1510*/  @UP2 USHF.R.U32.HI UR5, URZ, UR17, UR6 ;  /* 0x00000011ff052299 */ /* 0x000fe20008011606 */
[----:B------:R-:W-:-:S02]  /*1520*/  UMOV UR10, UR11 ;  /* 0x0000000b000a7c82 */ /* 0x000fc40008000000 */
[----:B------:R-:W-:Y:S01]  /*1530*/  UMOV UR6, UR9 ;  /* 0x0000000900067c82 */ /* 0x000fe20008000000 */
[----:B------:R-:W-:Y:S02]  /*1540*/  USHF.R.U32.HI UR10, URZ, UR21, UR10 ;  /* 0x00000015ff0a7299 */ /* 0x000fe4000801160a */
[----:B------:R-:W-:Y:S02]  /*1550*/  @UP2 USHF.R.U32.HI UR12, URZ, UR17, UR6 ;  /* 0x00000011ff0c2299 */ /* 0x000fe40008011606 */
[----:B------:R-:W-:Y:S02]  /*1560*/  USEL UR4, UR32, UR14, !UP0 ;  /* 0x0000000e20047287 */ /* 0x000fe4000c000000 */
[----:B------:R-:W-:Y:S02]  /*1570*/  UIMAD UR6, UR5, UR18, URZ ;  /* 0x00000012050672a4 */ /* 0x000fe4000f8e02ff */
[----:B------:R-:W-:Y:S02]  /*1580*/  USEL UR5, UR19, UR10, !UP1 ;  /* 0x0000000a13057287 */ /* 0x000fe4000c800000 */
[----:B------:R-:W-:-:S02]  /*1590*/  UIMAD UR8, UR12, UR18, URZ ;  /* 0x000000120c0872a4 */ /* 0x000fc4000f8e02ff */
[----:B------:R-:W-:Y:S02]  /*15a0*/  UISETP.GE.AND UP0, UPT, UR4, UR6, UPT ;  /* 0x000000060400728c */ /* 0x000fe4000bf06270 */
[----:B------:R-:W-:Y:S02]  /*15b0*/  UIMAD.WIDE.U32 UR6, UR4, UR16, URZ ;  /* 0x00000010040672a5 */ /* 0x000fe4000f8e00ff */
[----:B------:R-:W-:Y:S02]  /*15c0*/  UISETP.GE.OR UP0, UPT, UR5, UR8, UP0 ;  /* 0x000000080500728c */ /* 0x000fe40008706670 */
[----:B------:R-:W-:Y:S02]  /*15d0*/  UIMAD.WIDE.U32 UR8, UR5, UR16, URZ ;  /* 0x00000010050872a5 */ /* 0x000fe4000f8e00ff */
[----:B------:R-:W-:Y:S02]  /*15e0*/  USHF.R.U32.HI UR7, URZ, UR17, UR7 ;  /* 0x00000011ff077299 */ /* 0x000fe40008011607 */
[----:B------:R-:W-:-:S02]  /*15f0*/  UIADD3 UR10, UPT, UPT, -UR4, URZ, URZ ;  /* 0x000000ff040a7290 */ /* 0x000fc4000fffe1ff */
[----:B------:R-:W-:Y:S02]  /*1600*/  USEL UR7, UR4, UR7, !UP2 ;  /* 0x0000000704077287 */ /* 0x000fe4000d000000 */
[----:B------:R-:W-:Y:S01]  /*1610*/  UIADD3 UR20, UPT, UPT, -UR5, URZ, URZ ;  /* 0x000000ff05147290 */ /* 0x000fe2000fffe1ff */
[----:B------:R-:W-:Y:S01]  /*1620*/  @!UP0 UMOV UR6, UR9 ;  /* 0x0000000900068c82 */ /* 0x000fe20008000000 */
[----:B------:R-:W-:Y:S02]  /*1630*/  UIADD3 UR8, UPT, UPT, -UR7, URZ, URZ ;  /* 0x000000ff07087290 */ /* 0x000fe4000fffe1ff */
[----:B------:R-:W-:Y:S02]  /*1640*/  @!UP0 USHF.R.U32.HI UR6, URZ, UR17, UR6 ;  /* 0x00000011ff068299 */ /* 0x000fe40008011606 */
[----:B------:R-:W-:Y:S02]  /*1650*/  UIMAD UR8, UR18, UR8, UR4 ;  /* 0x00000008120872a4 */ /* 0x000fe4000f8e0204 */
[----:B------:R-:W-:-:S02]  /*1660*/  @!UP0 USEL UR6, UR5, UR6, !UP2 ;  /* 0x0000000605068287 */ /* 0x000fc4000d000000 */
[----:B------:R-:W-:Y:S02]  /*1670*/  UIMAD UR32, UR22, UR10, UR32 ;  /* 0x0000000a162072a4 */ /* 0x000fe4000f8e0220 */
[----:B------:R-:W-:Y:S02]  /*1680*/  @!UP0 UIADD3 UR7, UPT, UPT, UR7, -UR6, URZ ;  /* 0x8000000607078290 */ /* 0x000fe4000fffe0ff */
[----:B------:R-:W-:Y:S02]  /*1690*/  @!UP0 UIMAD UR6, UR8, UR12, UR6 ;  /* 0x0000000c080682a4 */ /* 0x000fe4000f8e0206 */
[----:B------:R-:W-:Y:S02]  /*16a0*/  @!UP0 UIMAD UR4, UR7, UR18, UR5 ;  /* 0x00000012070482a4 */ /* 0x000fe4000f8e0205 */
[----:B------:R-:W-:Y:S02]  /*16b0*/  UIMAD UR20, UR25, UR20, UR19 ;  /* 0x00000014191472a4 */ /* 0x000fe4000f8e0213 */
[----:B------:R-:W-:Y:S01]  /*16c0*/  UIMAD UR32, UR4, UR22, UR32 ;  /* 0x00000016042072a4 */ /* 0x000fe2000f8e0220 */
[----:B------:R-:W-:-:S02]  /*16d0*/  @!UP0 UMOV UR5, UR6 ;  /* 0x0000000600058c82 */ /* 0x000fc40008000000 */
[----:B------:R-:W-:-:S12]  /*16e0*/  UIMAD UR20, UR5, UR25, UR20 ;  /* 0x00000019051472a4 */ /* 0x000fd8000f8e0214 */
.L_x_18:
[----:B------:R-:W-:Y:S02]  /*16f0*/  UISETP.NE.AND UP1, UPT, UR26, 0x1, UPT ;  /* 0x000000011a00788c */ /* 0x000fe4000bf25270 */
[----:B------:R-:W-:Y:S02]  /*1700*/  UISETP.NE.AND UP0, UPT, UR13, 0x2, UPT ;  /* 0x000000020d00788c */ /* 0x000fe4000bf05270 */
[----:B------:R-:W-:Y:S02]  /*1710*/  ULOP3.LUT UR28, UR28, 0x800, URZ, 0xc0, !UPT ;  /* 0x000008001c1c7892 */ /* 0x000fe4000f8ec0ff */
[----:B------:R-:W-:-:S03]  /*1720*/  USHF.L.U32 UR24, UR27, UR24, URZ ;  /* 0x000000181b187299 */ /* 0x000fc600080006ff */
[----:B------:R-:W-:Y:S09]  /*1730*/  BRA.U UP1, `(.L_x_19) ;  /* 0x0000000101447547 */ /* 0x000ff2000b800000 */
[----:B------:R-:W1:Y:S01]  /*1740*/  LDCU.128 UR8, c[0x0][0xb10] ;  /* 0x00016200ff0877ac */ /* 0x000e620008000c00 */
[----:B------:R-:W2:Y:S01]  /*1750*/  LDCU UR12, c[0x0][0xb0c] ;  /* 0x00016180ff0c77ac */ /* 0x000ea20008000800 */
[----:B------:R-:W3:Y:S01]  /*1760*/  LDCU UR14, c[0x0][0xb20] ;  /* 0x00016400ff0e77ac */ /* 0x000ee20008000800 */
[----:B-1----:R-:W-:Y:S02]  /*1770*/  UIMAD.WIDE.U32 UR6, UR20, UR8, URZ ;  /* 0x00000008140672a5 */ /* 0x002fe4000f8e00ff */
[----:B------:R-:W-:Y:S02]  /*1780*/  UIMAD.WIDE.U32 UR4, UR32, UR11, URZ ;  /* 0x0000000b200472a5 */ /* 0x000fe4000f8e00ff */
[----:B--2---:R-:W-:Y:S02]  /*1790*/  UISETP.NE.AND UP2, UPT, UR12, 0x1, UPT ;  /* 0x000000010c00788c */ /* 0x004fe4000bf45270 */
[----:B------:R-:W-:Y:S01]  /*17a0*/  UISETP.NE.AND UP1, UPT, UR10, 0x1, UPT ;  /* 0x000000010a00788c */ /* 0x000fe2000bf25270 */
[----:B------:R-:W-:-:S02]  /*17b0*/  UMOV UR6, UR7 ;  /* 0x0000000700067c82 */ /* 0x000fc40008000000 */
[----:B------:R-:W-:Y:S01]  /*17c0*/  UMOV UR4, UR5 ;  /* 0x0000000500047c82 */ /* 0x000fe20008000000 */
[----:B------:R-:W-:Y:S02]  /*17d0*/  USHF.R.U32.HI UR6, URZ, UR9, UR6 ;  /* 0x00000009ff067299 */ /* 0x000fe40008011606 */
[----:B---3--:R-:W-:Y:S02]  /*17e0*/  USHF.R.U32.HI UR4, URZ, UR14, UR4 ;  /* 0x0000000eff047299 */ /* 0x008fe40008011604 */
[----:B------:R-:W-:Y:S02]  /*17f0*/  USEL UR5, UR20, UR6, !UP2 ;  /* 0x0000000614057287 */ /* 0x000fe4000d000000 */
[----:B------:R-:W-:-:S04]  /*1800*/  USEL UR4, UR32, UR4, !UP1 ;  /* 0x0000000420047287 */ /* 0x000fc8000c800000 */
[----:B------:R-:W-:Y:S02]  /*1810*/  UIADD3 UR6, UPT, UPT, -UR4, UR5, URZ ;  /* 0x0000000504067290 */ /* 0x000fe4000fffe1ff */
[----:B------:R-:W-:Y:S02]  /*1820*/  UIADD3 UR4, UPT, UPT, UR4, -UR5, URZ ;  /* 0x8000000504047290 */ /* 0x000fe4000fffe0ff */
[----:B------:R-:W-:Y:S02]  /*1830*/  UIMAD UR32, UR6, UR10, UR32 ;  /* 0x0000000a062072a4 */ /* 0x000fe4000f8e0220 */
[----:B------:R-:W-:-:S12]  /*1840*/  UIMAD UR20, UR4, UR12, UR20 ;  /* 0x0000000c041472a4 */ /* 0x000fd8000f8e0214 */
.L_x_19:
[----:B------:R-:W-:Y:S05]  /*1850*/  BRA.U !UP5, `(.L_x_20) ;  /* 0x000000010d0c7547 */ /* 0x000fea000b800000 */
[----:B------:R-:W-:Y:S01]  /*1860*/  UCGABAR_WAIT ;  /* 0x0000000000007dc7 */ /* 0x000fe20008000000 */
[----:B------:R-:W-:Y:S01]  /*1870*/  CCTL.IVALL ;  /* 0x00000000ff00798f */ /* 0x000fe20002000000 */
[----:B------:R-:W-:Y:S05]  /*1880*/  BRA `(.L_x_21) ;  /* 0x0000000000047947 */ /* 0x000fea0003800000 */
.L_x_20:
[----:B------:R-:W-:Y:S06]  /*1890*/  BAR.SYNC.DEFER_BLOCKING 0x0 ;  /* 0x0000000000007b1d */ /* 0x000fec0000010000 */
.L_x_21:
[----:B------:R-:W-:Y:S05]  /*18a0*/  BRA.U UP0, `(.L_x_22) ;  /* 0x0000001500807547 */ /* 0x000fea000b800000 */
[----:B------:R-:W1:Y:S01]  /*18b0*/  LDCU UR6, c[0x0][0x38c] ;  /* 0x00007180ff0677ac */ /* 0x000e620008000800 */
[----:B------:R-:W2:Y:S01]  /*18c0*/  S2UR UR9, SR_CgaCtaId ;  /* 0x00000000000979c3 */ /* 0x000ea20000008800 */
[----:B------:R-:W-:Y:S01]  /*18d0*/  PLOP3.LUT P1, PT, PT, PT, UP3, 0x80, 0x8 ;  /* 0x000000000008781c */ /* 0x000fe20003f2f038 */
[----:B------:R-:W-:Y:S01]  /*18e0*/  IMAD.MOV.U32 R12, RZ, RZ, 0x1 ;  /* 0x00000001ff0c7424 */ /* 0x000fe200078e00ff */
[----:B------:R-:W-:Y:S01]  /*18f0*/  UMOV UR8, 0x400 ;  /* 0x0000040000087882 */ /* 0x000fe20000000000 */
[----:B------:R-:W-:Y:S01]  /*1900*/  UISETP.NE.AND UP1, UPT, UR13, URZ, UPT ;  /* 0x000000ff0d00728c */ /* 0x000fe2000bf25270 */
[----:B------:R-:W-:Y:S01]  /*1910*/  ISETP.NE.AND P2, PT, R3, RZ, P3 ;  /* 0x000000ff0300720c */ /* 0x000fe20001f45270 */
[----:B------:R-:W-:Y:S01]  /*1920*/  USHF.L.U32 UR7, UR19, 0x6, URZ ;  /* 0x0000000613077899 */ /* 0x000fe200080006ff */
[----:B------:R-:W-:Y:S01]  /*1930*/  PLOP3.LUT P1, PT, P1, PT, PT, 0x8, 0x80 ;  /* 0x000000000080781c */ /* 0x000fe20000f2e170 */
[----:B------:R-:W-:Y:S01]  /*1940*/  USHF.L.U32 UR46, UR19, 0x7, URZ ;  /* 0x00000007132e7899 */ /* 0x000fe200080006ff */
[----:B------:R-:W-:Y:S01]  /*1950*/  CS2R R10, SRZ ;  /* 0x00000000000a7805 */ /* 0x000fe2000001ff00 */
[----:B------:R-:W-:Y:S01]  /*1960*/  IMAD.MOV.U32 R9, RZ, RZ, RZ ;  /* 0x000000ffff097224 */ /* 0x000fe200078e00ff */
[----:B------:R-:W3:Y:S01]  /*1970*/  LDCU UR39, c[0x0][0x370] ;  /* 0x00006e00ff2777ac */ /* 0x000ee20008000800 */
[----:B------:R-:W-:Y:S01]  /*1980*/  IMAD.MOV.U32 R8, RZ, RZ, 0x1 ;  /* 0x00000001ff087424 */ /* 0x000fe200078e00ff */
[----:B------:R-:W4:Y:S01]  /*1990*/  LDCU.64 UR26, c[0x0][0x348] ;  /* 0x00006900ff1a77ac */ /* 0x000f220008000a00 */
[----:B-1----:R-:W-:-:S02]  /*19a0*/  UIADD3 UR5, UPT, UPT, UR6, 0x3f, URZ ;  /* 0x0000003f06057890 */ /* 0x002fc4000fffe0ff */
[----:B------:R-:W-:Y:S02]  /*19b0*/  UIADD3 UR47, UPT, UPT, UR6, 0x7e, URZ ;  /* 0x0000007e062f7890 */ /* 0x000fe4000fffe0ff */
[----:B------:R-:W-:Y:S02]  /*19c0*/  USHF.R.S32.HI UR4, URZ, 0x1f, UR5 ;  /* 0x0000001fff047899 */ /* 0x000fe40008011405 */
[----:B--2---:R-:W-:Y:S02]  /*19d0*/  ULEA UR13, UR9, UR8, 0x18 ;  /* 0x00000008090d7291 */ /* 0x004fe4000f8ec0ff */
[----:B------:R-:W-:Y:S02]  /*19e0*/  ULEA.HI UR4, UR4, UR5, URZ, 0x6 ;  /* 0x0000000504047291 */ /* 0x000fe4000f8f30ff */
[----:B------:R-:W-:Y:S02]  /*19f0*/  ULOP3.LUT UR5, UR7, 0x40, URZ, 0xc0, !UPT ;  /* 0x0000004007057892 */ /* 0x000fe4000f8ec0ff */
[----:B------:R-:W-:-:S02]  /*1a00*/  USHF.R.S32.HI UR41, URZ, 0x6, UR4 ;  /* 0x00000006ff297899 */ /* 0x000fc40008011404 */
[----:B------:R-:W-:Y:S02]  /*1a10*/  UIADD3 UR4, UPT, UPT, UR6, -0x1, URZ ;  /* 0xffffffff06047890 */ /* 0x000fe4000fffe0ff */
[----:B------:R-:W-:Y:S02]  /*1a20*/  UISETP.LT.U32.AND UP0, UPT, UR41, 0x8, UPT ;  /* 0x000000082900788c */ /* 0x000fe4000bf01070 */
[----:B------:R-:W-:Y:S02]  /*1a30*/  UISETP.GE.U32.AND UP2, UPT, UR4, -0x7f, UPT ;  /* 0xffffff810400788c */ /* 0x000fe4000bf46070 */
[----:B------:R-:W-:Y:S02]  /*1a40*/  USEL UR40, UR41, 0x8, UP0 ;  /* 0x0000000829287887 */ /* 0x000fe40008000000 */
[----:B------:R-:W-:Y:S02]  /*1a50*/  ULEA UR30, UR28, UR13, 0x1 ;  /* 0x0000000d1c1e7291 */ /* 0x000fe4000f8e08ff */
[----:B------:R-:W-:Y:S01]  /*1a60*/  UIADD3 UR4, UPT, UPT, UR40, -0x1, URZ ;  /* 0xffffffff28047890 */ /* 0x000fe2000fffe0ff */
[----:B------:R-:W1:Y:S04]  /*1a70*/  LDCU UR38, c[0x0][0x374] ;  /* 0x00006e80ff2677ac */ /* 0x000e680008000800 */
[----:B------:R-:W-:-:S02]  /*1a80*/  @UP2 UIADD3 UR4, UPT, UPT, UR40, URZ, URZ ;  /* 0x000000ff28042290 */ /* 0x000fc4000fffe0ff */
[----:B------:R-:W-:Y:S02]  /*1a90*/  ULOP3.LUT UR46, UR46, 0x80, URZ, 0xc0, !UPT ;  /* 0x000000802e2e7892 */ /* 0x000fe4000f8ec0ff */
[----:B------:R-:W-:Y:S02]  /*1aa0*/  USEL UR21, UR53, 0x2, UP1 ;  /* 0x0000000235157887 */ /* 0x000fe40008800000 */
[----:B------:R-:W-:Y:S02]  /*1ab0*/  ULEA.HI UR44, UR28, UR5, URZ, 0x1a ;  /* 0x000000051c2c7291 */ /* 0x000fe4000f8fd0ff */
[----:B------:R-:W-:Y:S02]  /*1ac0*/  UIADD3 UR30, UPT, UPT, UR30, 0x8400, URZ ;  /* 0x000084001e1e7890 */ /* 0x000fe4000fffe0ff */
[----:B------:R-:W-:Y:S02]  /*1ad0*/  UIADD3 UR43, UPT, UPT, UR41, -UR40, URZ ;  /* 0x80000028292b7290 */ /* 0x000fe4000fffe0ff */
[----:B------:R-:W-:-:S02]  /*1ae0*/  UIADD3 UR29, UPT, UPT, UR4, 0x1, URZ ;  /* 0x00000001041d7890 */ /* 0x000fc4000fffe0ff */
[----:B------:R-:W-:Y:S01]  /*1af0*/  UIADD3 UR42, UPT, UPT, -UR4, URZ, URZ ;  /* 0x000000ff042a7290 */ /* 0x000fe2000fffe1ff */
[----:B-1-34-:R-:W-:-:S11]  /*1b00*/  UMOV UR6, URZ ;  /* 0x000000ff00067c82 */ /* 0x01afd60008000000 */
.L_x_42:
[----:B-1----:R-:W1:Y:S02]  /*1b10*/  S2UR UR4, SR_CgaCtaId ;  /* 0x00000000000479c3 */ /* 0x002e640000008800 */
[----:B-1----:R-:W-:-:S09]  /*1b20*/  UISETP.NE.AND UP0, UPT, UR4, URZ, UPT ;  /* 0x000000ff0400728c */ /* 0x002fd2000bf05270 */
[----:B------:R-:W-:Y:S05]  /*1b30*/  BRA.U UP0, `(.L_x_23) ;  /* 0x0000000100287547 */ /* 0x000fea000b800000 */
[----:B------:R-:W-:Y:S02]  /*1b40*/  LEA R0, R9, UR13, 0x3 ;  /* 0x0000000d09007c11 */ /* 0x000fe4000f8e18ff */
[----:B------:R-:W-:-:S04]  /*1b50*/  SHF.L.U32 R3, R8, 0x1f, RZ ;  /* 0x0000001f08037819 */ /* 0x000fc800000006ff */
[----:B------:R-:W1:Y:S02]  /*1b60*/  SYNCS.PHASECHK.TRANS64.TRYWAIT P0, [R0+URZ+0x140], R3 ;  /* 0x00014003000075a7 */ /* 0x000e6400080011ff */
[----:B-1----:R-:W-:Y:S05]  /*1b70*/  @!P0 BRA `(.L_x_24) ;  /* 0x0000008400608947 */ /* 0x002fea0003800000 */
.L_x_153:
[----:B------:R2:W-:Y:S01]  /*1b80*/  SYNCS.ARRIVE.TRANS64.A1T0 RZ, [R0+URZ+0x130], RZ ;  /* 0x000130ff00ff79a7 */ /* 0x0005e200081000ff */
[----:B------:R-:W-:-:S05]  /*1b90*/  VIADD R9, R9, 0x1 ;  /* 0x0000000109097836 */ /* 0x000fca0000000000 */
[----:B------:R-:W-:-:S04]  /*1ba0*/  ISETP.NE.AND P0, PT, R9, 0x2, PT ;  /* 0x000000020900780c */ /* 0x000fc80003f05270 */
[----:B-1----:R-:W-:Y:S02]  /*1bb0*/  SEL R3, RZ, 0x1, P0 ;  /* 0x00000001ff037807 */ /* 0x002fe40000000000 */
[----:B------:R-:W-:Y:S02]  /*1bc0*/  SEL R9, R9, RZ, P0 ;  /* 0x000000ff09097207 */ /* 0x000fe40000000000 */
[----:B------:R-:W-:-:S07]  /*1bd0*/  LOP3.LUT R8, R8, R3, RZ, 0x3c, !PT ;  /* 0x0000000308087212 */ /* 0x000fce00078e3cff */
.L_x_23:
[----:B------:R-:W-:Y:S01]  /*1be0*/  ULEA UR4, UR6, UR13, 0x3 ;  /* 0x0000000d06047291 */ /* 0x000fe2000f8e18ff */
[----:B--2---:R-:W-:Y:S01]  /*1bf0*/  SHF.L.U32 R0, R12, 0x1f, RZ ;  /* 0x0000001f0c007819 */ /* 0x004fe200000006ff */
[----:B------:R-:W-:Y:S02]  /*1c00*/  UISETP.GE.U32.AND UP0, UPT, UR47, 0x7f, UPT ;  /* 0x0000007f2f00788c */ /* 0x000fe4000bf06070 */
[----:B------:R-:W-:Y:S01]  /*1c10*/  ULEA UR11, UR32, UR46, 0x8 ;  /* 0x0000002e200b7291 */ /* 0x000fe2000f8e40ff */
[----:B------:R-:W-:-:S04]  /*1c20*/  UMOV UR7, URZ ;  /* 0x000000ff00077c82 */ /* 0x000fc80008000000 */
[----:B------:R1:W2:Y:S01]  /*1c30*/  SYNCS.PHASECHK.TRANS64.TRYWAIT P0, [UR4+0x40], R0 ;  /* 0x00004000ff0075a7 */ /* 0x0002a20008001104 */
[----:B------:R-:W-:-:S04]  /*1c40*/  ULEA.HI UR4, UR20, UR20, URZ, 0x1 ;  /* 0x0000001414047291 */ /* 0x000fc8000f8f08ff */
[----:B------:R-:W-:-:S04]  /*1c50*/  USHF.L.U32 UR4, UR4, 0x6, URZ ;  /* 0x0000000604047899 */ /* 0x000fc800080006ff */
[----:B------:R-:W-:-:S04]  /*1c60*/  ULOP3.LUT UR35, UR4, 0xffffff80, URZ, 0xc0, !UPT ;  /* 0xffffff8004237892 */ /* 0x000fc8000f8ec0ff */
[----:B------:R-:W-:Y:S01]  /*1c70*/  UIADD3 UR35, UPT, UPT, UR44, UR35, URZ ;  /* 0x000000232c237290 */ /* 0x000fe2000fffe0ff */
[----:B------:R-:W-:Y:S11]  /*1c80*/  BRA.U !UP0, `(.L_x_25) ;  /* 0x0000000108c87547 */ /* 0x000ff6000b800000 */
[----:B------:R-:W-:Y:S01]  /*1c90*/  UMOV UR16, UR42 ;  /* 0x0000002a00107c82 */ /* 0x000fe20008000000 */
[----:B------:R-:W-:Y:S01]  /*1ca0*/  UMOV UR4, UR6 ;  /* 0x0000000600047c82 */ /* 0x000fe20008000000 */
[----:B------:R-:W-:-:S05]  /*1cb0*/  UMOV UR34, URZ ;  /* 0x000000ff00227c82 */ /* 0x000fca0008000000 */
.L_x_31:
[----:B------:R-:W-:Y:S01]  /*1cc0*/  ULEA UR33, UR4, UR13, 0x3 ;  /* 0x0000000d04217291 */ /* 0x000fe2000f8e18ff */
[----:B------:R-:W-:Y:S01]  /*1cd0*/  @P3 MOV R2, 0xc000 ;  /* 0x0000c00000023802 */ /* 0x000fe20000000f00 */
[----:B--234-:R-:W-:Y:S10]  /*1ce0*/  @P0 BRA `(.L_x_26) ;  /* 0x00000000000c0947 */ /* 0x01cff40003800000 */
[----:B------:R-:W-:-:S04]  /*1cf0*/  SHF.L.U32 R3, R12, 0x1f, RZ ;  /* 0x0000001f0c037819 */ /* 0x000fc800000006ff */
[----:B------:R-:W2:Y:S02]  /*1d00*/  SYNCS.PHASECHK.TRANS64.TRYWAIT P0, [UR33+0x40], R3 ;  /* 0x00004003ff0075a7 */ /* 0x000ea40008001121 */
[----:B--2---:R-:W-:Y:S05]  /*1d10*/  @!P0 BRA `(.L_x_27) ;  /* 0x00000084000c8947 */ /* 0x004fea0003800000 */
.L_x_26:
[----:B------:R2:W-:Y:S01]  /*1d20*/  @P3 SYNCS.ARRIVE.TRANS64 RZ, [UR33], R2 ;  /* 0x00000002ffff39a7 */ /* 0x0005e20008000021 */
[----:B------:R-:W-:Y:S02]  /*1d30*/  ULOP3.LUT UR5, UR21, 0x2, URZ, 0xfc, !UPT ;  /* 0x0000000215057892 */ /* 0x000fe4000f8efcff */
[----:B------:R-:W-:Y:S02]  /*1d40*/  UIADD3 UR16, UPT, UPT, UR16, 0x1, URZ ;  /* 0x0000000110107890 */ /* 0x000fe4000fffe0ff */
[----:B------:R-:W-:Y:S02]  /*1d50*/  UISETP.NE.AND UP0, UPT, UR5, 0x2, UPT ;  /* 0x000000020500788c */ /* 0x000fe4000bf05270 */
[----:B------:R-:W-:-:S07]  /*1d60*/  UISETP.NE.AND UP2, UPT, UR16, 0x1, UPT ;  /* 0x000000011000788c */ /* 0x000fce000bf45270 */
[----:B------:R-:W-:Y:S05]  /*1d70*/  BRA.U UP0, `(.L_x_28) ;  /* 0x0000000100047547 */ /* 0x000fea000b800000 */
[----:B------:R-:W-:Y:S05]  /*1d80*/  BPT.TRAP 0x1 ;  /* 0x000000040000795c */ /* 0x000fea0000300000 */
.L_x_28:
[----:B------:R-:W-:Y:S04]  /*1d90*/  BSSY.RECONVERGENT B0, `(.L_x_29) ;  /* 0x0000003000007945 */ /* 0x000fe80003800200 */
[----:B------:R-:W-:Y:S05]  /*1da0*/  @!P2 BRA `(.L_x_30) ;  /* 0x000000000004a947 */ /* 0x000fea0003800000 */
[----:B------:R-:W-:Y:S05]  /*1db0*/  BPT.TRAP 0x1 ;  /* 0x000000040000795c */ /* 0x000fea0000300000 */
.L_x_30:
[----:B------:R-:W-:Y:S05]  /*1dc0*/  BSYNC.RECONVERGENT B0 ;  /* 0x0000000000007941 */ /* 0x000fea0003800200 */
.L_x_29:
[----:B------:R-:W-:Y:S02]  /*1dd0*/  UIADD3 UR5, UPT, UPT, UR4, 0x1, URZ ;  /* 0x0000000104057890 */ /* 0x000fe4000fffe0ff */
[----:B------:R-:W-:Y:S02]  /*1de0*/  ULEA UR32, UR4, UR28, 0xc ;  /* 0x0000001c04207291 */ /* 0x000fe4000f8e60ff */
[----:B------:R-:W-:Y:S02]  /*1df0*/  UISETP.NE.AND UP0, UPT, UR5, 0x8, UPT ;  /* 0x000000080500788c */ /* 0x000fe4000bf05270 */
[----:B------:R-:W-:Y:S02]  /*1e00*/  UIADD3 UR14, UP1, UPT, UR26, 0x80, URZ ;  /* 0x000000801a0e7890 */ /* 0x000fe4000ff3e0ff */
[----:B------:R-:W-:Y:S02]  /*1e10*/  USEL UR7, URZ, 0x1, UP0 ;  /* 0x00000001ff077887 */ /* 0x000fe40008000000 */
[----:B------:R-:W-:-:S02]  /*1e20*/  USEL UR6, UR5, URZ, UP0 ;  /* 0x000000ff05067287 */ /* 0x000fc40008000000 */
[----:B------:R-:W-:Y:S02]  /*1e30*/  ULEA UR8, UR4, UR13, 0xe ;  /* 0x0000000d04087291 */ /* 0x000fe4000f8e70ff */
[----:B------:R-:W-:Y:S01]  /*1e40*/  ULEA UR5, UR6, UR13, 0x3 ;  /* 0x0000000d06057291 */ /* 0x000fe2000f8e18ff */
[----:B------:R-:W-:Y:S01]  /*1e50*/  LOP3.LUT R12, R12, UR7, RZ, 0x3c, !PT ;  /* 0x000000070c0c7c12 */ /* 0x000fe2000f8e3cff */
[----:B------:R-:W-:Y:S02]  /*1e60*/  ULEA UR32, UR32, UR13, 0x1 ;  /* 0x0000000d20207291 */ /* 0x000fe4000f8e08ff */
[----:B------:R-:W-:Y:S01]  /*1e70*/  UIADD3 UR4, UP0, UPT, UR26, 0x180, URZ ;  /* 0x000001801a047890 */ /* 0x000fe2000ff1e0ff */
[----:B-1----:R-:W-:Y:S01]  /*1e80*/  SHF.L.U32 R0, R12, 0x1f, RZ ;  /* 0x0000001f0c007819 */ /* 0x002fe200000006ff */
[----:B------:R-:W-:Y:S02]  /*1e90*/  ULOP3.LUT UR33, UR33, 0xfefffff8, URZ, 0xc0, !UPT ;  /* 0xfefffff821217892 */ /* 0x000fe4000f8ec0ff */
[----:B------:R-:W-:Y:S01]  /*1ea0*/  UIADD3.X UR15, UPT, UPT, URZ, UR27, URZ, UP1, !UPT ;  /* 0x0000001bff0f7290 */ /* 0x000fe20008ffe4ff */
[----:B------:R3:W4:Y:S01]  /*1eb0*/  SYNCS.PHASECHK.TRANS64.TRYWAIT P0, [UR5+0x40], R0 ;  /* 0x00004000ff0075a7 */ /* 0x0007220008001105 */
[----:B------:R-:W-:-:S02]  /*1ec0*/  UIADD3 UR32, UPT, UPT, UR32, 0x8400, URZ ;  /* 0x0000840020207890 */ /* 0x000fc4000fffe0ff */
[----:B------:R-:W-:Y:S02]  /*1ed0*/  UPRMT UR7, URZ, 0x5410, UR24 ;  /* 0x00005410ff077896 */ /* 0x000fe40008000018 */
[----:B------:R-:W-:Y:S02]  /*1ee0*/  UIADD3 UR8, UPT, UPT, UR8, 0x18400, URZ ;  /* 0x0001840008087890 */ /* 0x000fe4000fffe0ff */
[----:B------:R-:W-:Y:S01]  /*1ef0*/  UIADD3.X UR5, UPT, UPT, URZ, UR27, URZ, UP0, !UPT ;  /* 0x0000001bff057290 */ /* 0x000fe200087fe4ff */
[----:B------:R-:W-:Y:S01]  /*1f00*/  UMOV UR18, 0x0 ;  /* 0x0000000000127882 */ /* 0x000fe20000000000 */
[----:B------:R-:W-:Y:S01]  /*1f10*/  UMOV UR19, 0x10000000 ;  /* 0x1000000000137882 */ /* 0x000fe20000000000 */
[----:B------:R-:W-:Y:S01]  /*1f20*/  UMOV UR10, UR34 ;  /* 0x00000022000a7c82 */ /* 0x000fe20008000000 */
[----:B------:R-:W-:Y:S01]  /*1f30*/  UMOV UR12, UR36 ;  /* 0x00000024000c7c82 */ /* 0x000fe20008000000 */
[----:B------:R-:W-:Y:S01]  /*1f40*/  UMOV UR9, UR33 ;  /* 0x0000002100097c82 */ /* 0x000fe20008000000 */
[----:B------:R1:W-:Y:S03]  /*1f50*/  UTMALDG.3D.MULTICAST.2CTA [UR32], [UR14], UR7, desc[UR18] ;  /* 0x000012200e0073b4 */ /* 0x0003e60008211807 */
[----:B------:R2:W-:Y:S01]  /*1f60*/  UTMALDG.3D.2CTA [UR8], [UR4], desc[UR18] ;  /* 0x00001208040075b4 */ /* 0x0005e20008211000 */
[----:B-1----:R-:W-:Y:S01]  /*1f70*/  UIADD3 UR34, UPT, UPT, UR34, 0x40, URZ ;  /* 0x0000004022227890 */ /* 0x002fe2000fffe0ff */
[----:B------:R-:W-:Y:S01]  /*1f80*/  UMOV UR7, UR29 ;  /* 0x0000001d00077c82 */ /* 0x000fe20008000000 */
[----:B--2---:R-:W-:Y:S01]  /*1f90*/  UMOV UR4, UR6 ;  /* 0x0000000600047c82 */ /* 0x004fe20008000000 */
[----:B------:R-:W-:Y:S09]  /*1fa0*/  BRA.U UP2, `(.L_x_31) ;  /* 0xfffffffd02447547 */ /* 0x000ff2000b83ffff */
.L_x_25:
[----:B------:R-:W-:Y:S01]  /*1fb0*/  ULEA UR4, UR6, UR13, 0x3 ;  /* 0x0000000d06047291 */ /* 0x000fe2000f8e18ff */
[----:B-1-3--:R-:W-:Y:S01]  /*1fc0*/  SHF.L.U32 R0, R12, 0x1f, RZ ;  /* 0x0000001f0c007819 */ /* 0x00afe200000006ff */
[----:B------:R-:W-:Y:S01]  /*1fd0*/  @!P1 SYNCS.ARRIVE.TRANS64.A1T0 RZ, [UR13+0xc8], RZ ;  /* 0x0000c8ffffff99a7 */ /* 0x000fe2000810000d */
[----:B------:R-:W-:-:S06]  /*1fe0*/  UISETP.GT.AND UP0, UPT, UR41, UR40, UPT ;  /* 0x000000282900728c */ /* 0x000fcc000bf04270 */
[----:B--2-4-:R1:W2:Y:S03]  /*1ff0*/  SYNCS.PHASECHK.TRANS64.TRYWAIT P0, [UR4+0x40], R0 ;  /* 0x00004000ff0075a7 */ /* 0x0142a60008001104 */
[----:B------:R-:W-:Y:S05]  /*2000*/  BRA.U !UP0, `(.L_x_32) ;  /* 0x0000000108c07547 */ /* 0x000fea000b800000 */
[----:B------:R-:W-:Y:S01]  /*2010*/  UIADD3 UR25, UPT, UPT, UR43, UR7, URZ ;  /* 0x000000072b197290 */ /* 0x000fe2000fffe0ff */
[----:B------:R-:W-:-:S11]  /*2020*/  UMOV UR4, UR6 ;  /* 0x0000000600047c82 */ /* 0x000fd60008000000 */
.L_x_38:
[----:B------:R-:W-:Y:S01]  /*2030*/  ULEA UR17, UR4, UR13, 0x3 ;  /* 0x0000000d04117291 */ /* 0x000fe2000f8e18ff */
[----:B--2---:R-:W-:Y:S01]  /*2040*/  @P3 MOV R2, 0xc000 ;  /* 0x0000c00000023802 */ /* 0x004fe20000000f00 */
[----:B--2-4-:R-:W-:Y:S10]  /*2050*/  @P0 BRA `(.L_x_33) ;  /* 0x00000000000c0947 */ /* 0x014ff40003800000 */
[----:B------:R-:W-:-:S04]  /*2060*/  SHF.L.U32 R3, R12, 0x1f, RZ ;  /* 0x0000001f0c037819 */ /* 0x000fc800000006ff */
[----:B------:R-:W2:Y:S02]  /*2070*/  SYNCS.PHASECHK.TRANS64.TRYWAIT P0, [UR17+0x40], R3 ;  /* 0x00004003ff0075a7 */ /* 0x000ea40008001111 */
[----:B--2---:R-:W-:Y:S05]  /*2080*/  @!P0 BRA `(.L_x_34) ;  /* 0x0000008000488947 */ /* 0x004fea0003800000 */
.L_x_33:
[----:B------:R2:W-:Y:S01]  /*2090*/  @P3 SYNCS.ARRIVE.TRANS64 RZ, [UR17], R2 ;  /* 0x00000002ffff39a7 */ /* 0x0005e20008000011 */
[----:B------:R-:W-:-:S04]  /*20a0*/  ULOP3.LUT UR5, UR21, 0x2, URZ, 0xfc, !UPT ;  /* 0x0000000215057892 */ /* 0x000fc8000f8efcff */
[----:B------:R-:W-:-:S09]  /*20b0*/  UISETP.NE.AND UP0, UPT, UR5, 0x2, UPT ;  /* 0x000000020500788c */ /* 0x000fd2000bf05270 */
[----:B------:R-:W-:Y:S05]  /*20c0*/  BRA.U UP0, `(.L_x_35) ;  /* 0x0000000100047547 */ /* 0x000fea000b800000 */
[----:B------:R-:W-:Y:S05]  /*20d0*/  BPT.TRAP 0x1 ;  /* 0x000000040000795c */ /* 0x000fea0000300000 */
.L_x_35:
[----:B------:R-:W-:Y:S04]  /*20e0*/  BSSY.RECONVERGENT B0, `(.L_x_36) ;  /* 0x0000003000007945 */ /* 0x000fe80003800200 */
[----:B------:R-:W-:Y:S05]  /*20f0*/  @!P2 BRA `(.L_x_37) ;  /* 0x000000000004a947 */ /* 0x000fea0003800000 */
[----:B------:R-:W-:Y:S05]  /*2100*/  BPT.TRAP 0x1 ;  /* 0x000000040000795c */ /* 0x000fea0000300000 */
.L_x_37:
[----:B------:R-:W-:Y:S05]  /*2110*/  BSYNC.RECONVERGENT B0 ;  /* 0x0000000000007941 */ /* 0x000fea0003800200 */
.L_x_36:
[----:B------:R-:W-:Y:S02]  /*2120*/  UIADD3 UR5, UPT, UPT, UR4, 0x1, URZ ;  /* 0x0000000104057890 */ /* 0x000fe4000fffe0ff */
[----:B------:R-:W-:Y:S02]  /*2130*/  UIADD3 UR14, UP1, UPT, UR26, 0x80, URZ ;  /* 0x000000801a0e7890 */ /* 0x000fe4000ff3e0ff */
[----:B------:R-:W-:Y:S02]  /*2140*/  UISETP.NE.AND UP0, UPT, UR5, 0x8, UPT ;  /* 0x000000080500788c */ /* 0x000fe4000bf05270 */
[----:B------:R-:W-:Y:S02]  /*2150*/  ULEA UR16, UR4, UR30, 0xd ;  /* 0x0000001e04107291 */ /* 0x000fe4000f8e68ff */
[----:B------:R-:W-:Y:S02]  /*2160*/  USEL UR8, URZ, 0x1, UP0 ;  /* 0x00000001ff087887 */ /* 0x000fe40008000000 */
[----:B------:R-:W-:-:S02]  /*2170*/  USEL UR6, UR5, URZ, UP0 ;  /* 0x000000ff05067287 */ /* 0x000fc40008000000 */
[----:B------:R-:W-:Y:S02]  /*2180*/  UIADD3 UR22, UP0, UPT, UR26, 0x180, URZ ;  /* 0x000001801a167890 */ /* 0x000fe4000ff1e0ff */
[----:B------:R-:W-:Y:S01]  /*2190*/  LOP3.LUT R12, R12, UR8, RZ, 0x3c, !PT ;  /* 0x000000080c0c7c12 */ /* 0x000fe2000f8e3cff */
[----:B------:R-:W-:Y:S02]  /*21a0*/  ULEA UR8, UR4, UR13, 0xe ;  /* 0x0000000d04087291 */ /* 0x000fe4000f8e70ff */
[----:B------:R-:W-:Y:S01]  /*21b0*/  ULEA UR5, UR6, UR13, 0x3 ;  /* 0x0000000d06057291 */ /* 0x000fe2000f8e18ff */
[----:B-1----:R-:W-:Y:S01]  /*21c0*/  SHF.L.U32 R0, R12, 0x1f, RZ ;  /* 0x0000001f0c007819 */ /* 0x002fe200000006ff */
[----:B------:R-:W-:Y:S02]  /*21d0*/  USHF.L.U32 UR18, UR7, 0x6, URZ ;  /* 0x0000000607127899 */ /* 0x000fe400080006ff */
[----:B------:R-:W-:Y:S02]  /*21e0*/  ULOP3.LUT UR17, UR17, 0xfefffff8, URZ, 0xc0, !UPT ;  /* 0xfefffff811117892 */ /* 0x000fe4000f8ec0ff */
[----:B------:R-:W-:-:S02]  /*21f0*/  UIADD3.X UR15, UPT, UPT, URZ, UR27, URZ, UP1, !UPT ;  /* 0x0000001bff0f7290 */ /* 0x000fc40008ffe4ff */
[----:B------:R-:W-:Y:S01]  /*2200*/  UPRMT UR4, URZ, 0x5410, UR24 ;  /* 0x00005410ff047896 */ /* 0x000fe20008000018 */
[----:B------:R3:W4:Y:S01]  /*2210*/  SYNCS.PHASECHK.TRANS64.TRYWAIT P0, [UR5+0x40], R0 ;  /* 0x00004000ff0075a7 */ /* 0x0007220008001105 */
[----:B------:R-:W-:Y:S02]  /*2220*/  UIADD3 UR8, UPT, UPT, UR8, 0x18400, URZ ;  /* 0x0001840008087890 */ /* 0x000fe4000fffe0ff */
[----:B------:R-:W-:Y:S01]  /*2230*/  UIADD3.X UR23, UPT, UPT, URZ, UR27, URZ, UP0, !UPT ;  /* 0x0000001bff177290 */ /* 0x000fe200087fe4ff */
[----:B------:R-:W-:Y:S01]  /*2240*/  UMOV UR32, 0x0 ;  /* 0x0000000000207882 */ /* 0x000fe20000000000 */
[----:B------:R-:W-:Y:S01]  /*2250*/  UMOV UR33, 0x10000000 ;  /* 0x1000000000217882 */ /* 0x000fe20000000000 */
[----:B------:R-:W-:Y:S01]  /*2260*/  UMOV UR19, UR35 ;  /* 0x0000002300137c82 */ /* 0x000fe20008000000 */
[----:B------:R-:W-:Y:S01]  /*2270*/  UMOV UR20, UR36 ;  /* 0x0000002400147c82 */ /* 0x000fe20008000000 */
[----:B------:R-:W-:Y:S01]  /*2280*/  UMOV UR12, UR36 ;  /* 0x00000024000c7c82 */ /* 0x000fe20008000000 */
[----:B------:R-:W-:Y:S01]  /*2290*/  UMOV UR9, UR17 ;  /* 0x0000001100097c82 */ /* 0x000fe20008000000 */
[----:B------:R-:W-:Y:S01]  /*22a0*/  UMOV UR10, UR18 ;  /* 0x00000012000a7c82 */ /* 0x000fe20008000000 */
[----:B------:R1:W-:Y:S01]  /*22b0*/  UTMALDG.3D.MULTICAST.2CTA [UR16], [UR14], UR4, desc[UR32] ;  /* 0x000020100e0073b4 */ /* 0x0003e20008211804 */
[----:B------:R-:W-:-:S04]  /*22c0*/  UIADD3 UR7, UPT, UPT, UR7, 0x1, URZ ;  /* 0x0000000107077890 */ /* 0x000fc8000fffe0ff */
[----:B------:R-:W-:Y:S01]  /*22d0*/  UISETP.NE.AND UP0, UPT, UR7, UR25, UPT ;  /* 0x000000190700728c */ /* 0x000fe2000bf05270 */
[----:B------:R3:W-:Y:S01]  /*22e0*/  UTMALDG.3D.2CTA [UR8], [UR22], desc[UR32] ;  /* 0x00002008160075b4 */ /* 0x0007e20008211000 */
[----:B-1----:R-:W-:-:S07]  /*22f0*/  UMOV UR4, UR6 ;  /* 0x0000000600047c82 */ /* 0x002fce0008000000 */
[----:B---3--:R-:W-:Y:S05]  /*2300*/  BRA.U UP0, `(.L_x_38) ;  /* 0xfffffffd00487547 */ /* 0x008fea000b83ffff */
.L_x_32:
[C---:B------:R-:W-:Y:S01]  /*2310*/  LEA R3, R11.reuse, UR13, 0x3 ;  /* 0x0000000d0b037c11 */ /* 0x040fe2000f8e18ff */
[----:B------:R-:W-:Y:S01]  /*2320*/  NOP ;  /* 0x0000000000007918 */ /* 0x000fe20000000000 */
[----:B-1----:R-:W-:Y:S02]  /*2330*/  SHF.L.U32 R0, R10, 0x1f, RZ ;  /* 0x0000001f0a007819 */ /* 0x002fe400000006ff */
[----:B------:R-:W-:Y:S02]  /*2340*/  LEA R5, R11, UR13, 0x4 ;  /* 0x0000000d0b057c11 */ /* 0x000fe4000f8e20ff */
[----:B--2-4-:R-:W1:Y:S02]  /*2350*/  SYNCS.PHASECHK.TRANS64.TRYWAIT P0, [R3+URZ+0xd0], R0 ;  /* 0x0000d000030075a7 */ /* 0x014e6400080011ff */
[----:B-1----:R-:W-:Y:S05]  /*2360*/  @!P0 BRA `(.L_x_39) ;  /* 0x0000007c00a88947 */ /* 0x002fea0003800000 */
.L_x_156:
[----:B------:R-:W2:Y:S01]  /*2370*/  LDS.128 R4, [R5+0x160] ;  /* 0x0001600005047984 */ /* 0x000ea20000000c00 */
[----:B------:R-:W-:Y:S01]  /*2380*/  UISETP.GE.AND UP0, UPT, UR45, 0x1, UPT ;  /* 0x000000012d00788c */ /* 0x000fe2000bf06270 */
[----:B------:R-:W-:Y:S01]  /*2390*/  @!PT LDS RZ, [RZ] ;  /* 0x00000000fffff984 */ /* 0x000fe20000000800 */
[----:B------:R-:W-:Y:S01]  /*23a0*/  @!PT LDS RZ, [RZ] ;  /* 0x00000000fffff984 */ /* 0x000fe20000000800 */
[----:B------:R-:W-:Y:S01]  /*23b0*/  @!PT LDS RZ, [RZ] ;  /* 0x00000000fffff984 */ /* 0x000fe20000000800 */
[----:B------:R-:W-:Y:S01]  /*23c0*/  @!PT LDS RZ, [RZ] ;  /* 0x00000000fffff984 */ /* 0x000fe20000000800 */
[----:B------:R3:W-:Y:S06]  /*23d0*/  MEMBAR.ALL.CTA ;  /* 0x0000000000007992 */ /* 0x0007ec0000008000 */
[----:B---3--:R-:W3:Y:S01]  /*23e0*/  FENCE.VIEW.ASYNC.S ;  /* 0x00000000000073c6 */ /* 0x008ee20000000000 */
[----:B--2---:R-:W-:-:S13]  /*23f0*/  LOP3.LUT P0, RZ, R6, 0x1, RZ, 0xc0, !PT ;  /* 0x0000000106ff7812 */ /* 0x004fda000780c0ff */
[----:B---3--:R-:W-:Y:S01]  /*2400*/  VOTEU.ANY UP1, P0 ;  /* 0x0000000000ff7886 */ /* 0x008fe20000020100 */
[----:B------:R-:W-:-:S13]  /*2410*/  PLOP3.LUT P0, PT, PT, PT, UP1, 0x80, 0x8 ;  /* 0x000000000008781c */ /* 0x000fda0003f0f018 */
[----:B-1----:R-:W-:Y:S02]  /*2420*/  @P0 LOP3.LUT R0, R5, 0xffff, RZ, 0xc0, !PT ;  /* 0x0000ffff05000812 */ /* 0x002fe400078ec0ff */
[----:B------:R-:W-:Y:S02]  /*2430*/  @P0 MOV R2, R4 ;  /* 0x0000000400020202 */ /* 0x000fe40000000f00 */
[----:B------:R-:W-:Y:S01]  /*2440*/  @P0 R2UR UR5, R0 ;  /* 0x00000000000502ca */ /* 0x000fe200000e0000 */
[----:B------:R-:W-:Y:S01]  /*2450*/  VIADD R0, R3, 0xe0 ;  /* 0x000000e003007836 */ /* 0x000fe20000000000 */
[----:B------:R-:W-:Y:S02]  /*2460*/  @P0 SHF.R.U32.HI R4, RZ, 0x10, R5 ;  /* 0x00000010ff040819 */ /* 0x000fe40000011605 */
[----:B------:R-:W-:Y:S02]  /*2470*/  @P0 R2UR UR7, R2 ;  /* 0x00000000020702ca */ /* 0x000fe400000e0000 */
[----:B------:R-:W-:-:S02]  /*2480*/  PRMT R0, RZ, 0x654, R0 ;  /* 0x00000654ff007816 */ /* 0x000fc40000000000 */
[----:B------:R-:W-:Y:S02]  /*2490*/  @P0 R2UR UR4, R4 ;  /* 0x00000000040402ca */ /* 0x000fe400000e0000 */
[----:B------:R1:W-:Y:S03]  /*24a0*/  SYNCS.ARRIVE.TRANS64.RED.A1T0 RZ, [R0+URZ], RZ ;  /* 0x000000ff00ff79a7 */ /* 0x0003e600081004ff */
[----:B------:R-:W-:-:S04]  /*24b0*/  @UP1 UMOV UR31, UR5 ;  /* 0x00000005001f1c82 */ /* 0x000fc80008000000 */
[----:B------:R-:W-:-:S04]  /*24c0*/  @UP1 UMOV UR37, UR7 ;  /* 0x0000000700251c82 */ /* 0x000fc80008000000 */
[----:B------:R-:W-:Y:S01]  /*24d0*/  @UP1 UMOV UR36, UR4 ;  /* 0x0000000400241c82 */ /* 0x000fe20008000000 */
[----:B------:R-:W-:Y:S05]  /*24e0*/  BRA.U !UP0, `(.L_x_40) ;  /* 0x0000000108d47547 */ /* 0x000fea000b800000 */
[----:B------:R-:W2:Y:S01]  /*24f0*/  LDCU.128 UR16, c[0x0][0xb10] ;  /* 0x00016200ff1077ac */ /* 0x000ea20008000c00 */
[----:B------:R-:W3:Y:S01]  /*2500*/  LDCU UR12, c[0x0][0xb20] ;  /* 0x00016400ff0c77ac */ /* 0x000ee20008000800 */
[----:B------:R-:W4:Y:S01]  /*2510*/  LDCU UR20, c[0x0][0xb0c] ;  /* 0x00016180ff1477ac */ /* 0x000f220008000800 */
[----:B------:R-:W1:Y:S01]  /*2520*/  LDCU.64 UR8, c[0x0][0xb28] ;  /* 0x00016500ff0877ac */ /* 0x000e620008000a00 */
[----:B------:R-:W-:Y:S02]  /*2530*/  UISETP.NE.AND UP3, UPT, UR45, 0x1, UPT ;  /* 0x000000012d00788c */ /* 0x000fe4000bf65270 */
[----:B--2---:R-:W-:Y:S02]  /*2540*/  UIMAD.WIDE.U32 UR10, UR38, UR19, URZ ;  /* 0x00000013260a72a5 */ /* 0x004fe4000f8e00ff */
[----:B------:R-:W-:Y:S02]  /*2550*/  UIMAD.WIDE.U32 UR4, UR39, UR16, URZ ;  /* 0x00000010270472a5 */ /* 0x000fe4000f8e00ff */
[----:B------:R-:W-:-:S02]  /*2560*/  UISETP.NE.AND UP0, UPT, UR18, 0x1, UPT ;  /* 0x000000011200788c */ /* 0x000fc4000bf05270 */
[----:B------:R-:W-:Y:S01]  /*2570*/  UIMAD.WIDE.U32 UR22, UR31, UR19, URZ ;  /* 0x000000131f1672a5 */ /* 0x000fe2000f8e00ff */
[----:B------:R-:W-:Y:S02]  /*2580*/  UMOV UR10, UR11 ;  /* 0x0000000b000a7c82 */ /* 0x000fe40008000000 */
[----:B------:R-:W-:Y:S01]  /*2590*/  UMOV UR4, UR5 ;  /* 0x0000000500047c82 */ /* 0x000fe20008000000 */
[----:B---3--:R-:W-:Y:S02]  /*25a0*/  USHF.R.U32.HI UR10, URZ, UR12, UR10 ;  /* 0x0000000cff0a7299 */ /* 0x008fe4000801160a */
[----:B----4-:R-:W-:Y:S02]  /*25b0*/  UISETP.NE.AND UP2, UPT, UR20, 0x1, UPT ;  /* 0x000000011400788c */ /* 0x010fe4000bf45270 */
[----:B------:R-:W-:Y:S02]  /*25c0*/  USHF.R.U32.HI UR4, URZ, UR17, UR4 ;  /* 0x00000011ff047299 */ /* 0x000fe40008011604 */
[----:B------:R-:W-:-:S02]  /*25d0*/  USEL UR5, UR38, UR10, !UP0 ;  /* 0x0000000a26057287 */ /* 0x000fc4000c000000 */
[----:B------:R-:W-:Y:S02]  /*25e0*/  USEL UR7, UR39, UR4, !UP2 ;  /* 0x0000000427077287 */ /* 0x000fe4000d000000 */
[----:B-1----:R-:W-:Y:S01]  /*25f0*/  UIMAD.WIDE.U32 UR10, UR5, UR8, URZ ;  /* 0x00000008050a72a5 */ /* 0x002fe2000f8e00ff */
[----:B------:R-:W-:Y:S01]  /*2600*/  UMOV UR4, UR23 ;  /* 0x0000001700047c82 */ /* 0x000fe20008000000 */
[----:B------:R-:W-:Y:S02]  /*2610*/  UIMAD.WIDE.U32 UR14, UR37, UR16, URZ ;  /* 0x00000010250e72a5 */ /* 0x000fe4000f8e00ff */
[----:B------:R-:W-:-:S03]  /*2620*/  UIMAD.WIDE.U32 UR22, UR7, UR8, URZ ;  /* 0x00000008071672a5 */ /* 0x000fc6000f8e00ff */
[----:B------:R-:W-:Y:S01]  /*2630*/  UMOV UR10, UR11 ;  /* 0x0000000b000a7c82 */ /* 0x000fe20008000000 */
[----:B------:R-:W-:Y:S02]  /*2640*/  USHF.R.U32.HI UR4, URZ, UR12, UR4 ;  /* 0x0000000cff047299 */ /* 0x000fe40008011604 */
[----:B------:R-:W-:Y:S01]  /*2650*/  @UP3 USHF.R.U32.HI UR5, URZ, UR9, UR10 ;  /* 0x00000009ff053299 */ /* 0x000fe2000801160a */
[----:B------:R-:W-:Y:S01]  /*2660*/  UMOV UR14, UR15 ;  /* 0x0000000f000e7c82 */ /* 0x000fe20008000000 */
[----:B------:R-:W-:Y:S01]  /*2670*/  UMOV UR22, UR23 ;  /* 0x0000001700167c82 */ /* 0x000fe20008000000 */
[----:B------:R-:W-:Y:S02]  /*2680*/  USHF.R.U32.HI UR17, URZ, UR17, UR14 ;  /* 0x00000011ff117299 */ /* 0x000fe4000801160e */
[----:B------:R-:W-:Y:S02]  /*2690*/  USEL UR4, UR31, UR4, !UP0 ;  /* 0x000000041f047287 */ /* 0x000fe4000c000000 */
[----:B------:R-:W-:-:S02]  /*26a0*/  @UP3 USHF.R.U32.HI UR7, URZ, UR9, UR22 ;  /* 0x00000009ff073299 */ /* 0x000fc40008011616 */
[----:B------:R-:W-:Y:S02]  /*26b0*/  UIMAD UR10, UR45, UR5, URZ ;  /* 0x000000052d0a72a4 */ /* 0x000fe4000f8e02ff */
[----:B------:R-:W-:Y:S02]  /*26c0*/  USEL UR5, UR37, UR17, !UP2 ;  /* 0x0000001125057287 */ /* 0x000fe4000d000000 */
[----:B------:R-:W-:Y:S02]  /*26d0*/  UIMAD UR12, UR45, UR7, URZ ;  /* 0x000000072d0c72a4 */ /* 0x000fe4000f8e02ff */
[----:B------:R-:W-:Y:S02]  /*26e0*/  UISETP.GE.AND UP0, UPT, UR4, UR10, UPT ;  /* 0x0000000a0400728c */ /* 0x000fe4000bf06270 */
[----:B------:R-:W-:Y:S02]  /*26f0*/  UIMAD.WIDE.U32 UR10, UR4, UR8, URZ ;  /* 0x00000008040a72a5 */ /* 0x000fe4000f8e00ff */
[----:B------:R-:W-:-:S02]  /*2700*/  UISETP.GE.OR UP0, UPT, UR5, UR12, UP0 ;  /* 0x0000000c0500728c */ /* 0x000fc40008706670 */
[----:B------:R-:W-:Y:S02]  /*2710*/  UIMAD.WIDE.U32 UR14, UR5, UR8, URZ ;  /* 0x00000008050e72a5 */ /* 0x000fe4000f8e00ff */
[----:B------:R-:W-:Y:S01]  /*2720*/  UIADD3 UR12, UPT, UPT, -UR5, URZ, URZ ;  /* 0x000000ff050c7290 */ /* 0x000fe2000fffe1ff */
[----:B------:R-:W-:Y:S01]  /*2730*/  UMOV UR10, UR11 ;  /* 0x0000000b000a7c82 */ /* 0x000fe20008000000 */
[----:B------:R-:W-:Y:S02]  /*2740*/  UIADD3 UR11, UPT, UPT, -UR4, URZ, URZ ;  /* 0x000000ff040b7290 */ /* 0x000fe4000fffe1ff */
[----:B------:R-:W-:-:S03]  /*2750*/  USHF.R.U32.HI UR10, URZ, UR9, UR10 ;  /* 0x00000009ff0a7299 */ /* 0x000fc6000801160a */
[----:B------:R-:W-:Y:S01]  /*2760*/  @!UP0 UMOV UR8, UR15 ;  /* 0x0000000f00088c82 */ /* 0x000fe20008000000 */
[----:B------:R-:W-:Y:S02]  /*2770*/  UIMAD UR11, UR18, UR11, UR31 ;  /* 0x0000000b120b72a4 */ /* 0x000fe4000f8e021f */
[----:B------:R-:W-:Y:S02]  /*2780*/  USEL UR10, UR4, UR10, !UP3 ;  /* 0x0000000a040a7287 */ /* 0x000fe4000d800000 */
[----:B------:R-:W-:Y:S02]  /*2790*/  @!UP0 USHF.R.U32.HI UR8, URZ, UR9, UR8 ;  /* 0x00000009ff088299 */ /* 0x000fe40008011608 */
[----:B------:R-:W-:Y:S02]  /*27a0*/  UIADD3 UR9, UPT, UPT, -UR10, URZ, URZ ;  /* 0x000000ff0a097290 */ /* 0x000fe4000fffe1ff */
[----:B------:R-:W-:Y:S02]  /*27b0*/  @!UP0 USEL UR8, UR5, UR8, !UP3 ;  /* 0x0000000805088287 */ /* 0x000fe4000d800000 */
[----:B------:R-:W-:-:S02]  /*27c0*/  UIMAD UR9, UR45, UR9, UR4 ;  /* 0x000000092d0972a4 */ /* 0x000fc4000f8e0204 */
[----:B------:R-:W-:Y:S02]  /*27d0*/  @!UP0 UIADD3 UR10, UPT, UPT, UR10, -UR8, URZ ;  /* 0x800000080a0a8290 */ /* 0x000fe4000fffe0ff */
[----:B------:R-:W-:Y:S02]  /*27e0*/  @!UP0 UIMAD UR8, UR9, UR7, UR8 ;  /* 0x00000007090882a4 */ /* 0x000fe4000f8e0208 */
[----:B------:R-:W-:Y:S02]  /*27f0*/  @!UP0 UIMAD UR4, UR45, UR10, UR5 ;  /* 0x0000000a2d0482a4 */ /* 0x000fe4000f8e0205 */
[----:B------:R-:W-:Y:S02]  /*2800*/  UIMAD UR7, UR20, UR12, UR37 ;  /* 0x0000000c140772a4 */ /* 0x000fe4000f8e0225 */
[----:B------:R-:W-:Y:S01]  /*2810*/  UIMAD UR31, UR4, UR18, UR11 ;  /* 0x00000012041f72a4 */ /* 0x000fe2000f8e020b */
[----:B------:R-:W-:Y:S02]  /*2820*/  @!UP0 UMOV UR5, UR8 ;  /* 0x0000000800058c82 */ /* 0x000fe40008000000 */
[----:B------:R-:W-:-:S12]  /*2830*/  UIMAD UR37, UR5, UR20, UR7 ;  /* 0x00000014052572a4 */ /* 0x000fd8000f8e0207 */
.L_x_40:
[----:B------:R-:W2:Y:S02]  /*2840*/  LDCU UR4, c[0x0][0xb30] ;  /* 0x00016600ff0477ac */ /* 0x000ea40008000800 */
[----:B--2---:R-:W-:-:S09]  /*2850*/  UISETP.NE.AND UP0, UPT, UR4, 0x1, UPT ;  /* 0x000000010400788c */ /* 0x004fd2000bf05270 */
[----:B------:R-:W-:Y:S05]  /*2860*/  BRA.U UP0, `(.L_x_41) ;  /* 0x0000000100447547 */ /* 0x000fea000b800000 */
[----:B------:R-:W2:Y:S01]  /*2870*/  LDCU.128 UR16, c[0x0][0xb10] ;  /* 0x00016200ff1077ac */ /* 0x000ea20008000c00 */
[----:B------:R-:W3:Y:S01]  /*2880*/  LDCU UR10, c[0x0][0xb0c] ;  /* 0x00016180ff0a77ac */ /* 0x000ee20008000800 */
[----:B------:R-:W4:Y:S01]  /*2890*/  LDCU UR7, c[0x0][0xb20] ;  /* 0x00016400ff0777ac */ /* 0x000f220008000800 */
[----:B--2---:R-:W-:Y:S02]  /*28a0*/  UIMAD.WIDE.U32 UR8, UR37, UR16, URZ ;  /* 0x00000010250872a5 */ /* 0x004fe4000f8e00ff */
[----:B------:R-:W-:Y:S02]  /*28b0*/  UIMAD.WIDE.U32 UR4, UR31, UR19, URZ ;  /* 0x000000131f0472a5 */ /* 0x000fe4000f8e00ff */
[----:B---3--:R-:W-:Y:S02]  /*28c0*/  UISETP.NE.AND UP2, UPT, UR10, 0x1, UPT ;  /* 0x000000010a00788c */ /* 0x008fe4000bf45270 */
[----:B------:R-:W-:Y:S01]  /*28d0*/  UISETP.NE.AND UP0, UPT, UR18, 0x1, UPT ;  /* 0x000000011200788c */ /* 0x000fe2000bf05270 */
[----:B------:R-:W-:-:S02]  /*28e0*/  UMOV UR8, UR9 ;  /* 0x0000000900087c82 */ /* 0x000fc40008000000 */
[----:B------:R-:W-:Y:S01]  /*28f0*/  UMOV UR4, UR5 ;  /* 0x0000000500047c82 */ /* 0x000fe20008000000 */
[----:B------:R-:W-:Y:S02]  /*2900*/  USHF.R.U32.HI UR17, URZ, UR17, UR8 ;  /* 0x00000011ff117299 */ /* 0x000fe40008011608 */
[----:B----4-:R-:W-:Y:S02]  /*2910*/  USHF.R.U32.HI UR4, URZ, UR7, UR4 ;  /* 0x00000007ff047299 */ /* 0x010fe40008011604 */
[----:B------:R-:W-:Y:S02]  /*2920*/  USEL UR5, UR37, UR17, !UP2 ;  /* 0x0000001125057287 */ /* 0x000fe4000d000000 */
[----:B------:R-:W-:-:S04]  /*2930*/  USEL UR4, UR31, UR4, !UP0 ;  /* 0x000000041f047287 */ /* 0x000fc8000c000000 */
[----:B------:R-:W-:Y:S02]  /*2940*/  UIADD3 UR7, UPT, UPT, UR5, -UR4, URZ ;  /* 0x8000000405077290 */ /* 0x000fe4000fffe0ff */
[----:B------:R-:W-:Y:S02]  /*2950*/  UIADD3 UR4, UPT, UPT, -UR5, UR4, URZ ;  /* 0x0000000405047290 */ /* 0x000fe4000fffe1ff */
[----:B------:R-:W-:Y:S02]  /*2960*/  UIMAD UR31, UR7, UR18, UR31 ;  /* 0x00000012071f72a4 */ /* 0x000fe4000f8e021f */
[----:B------:R-:W-:-:S12]  /*2970*/  UIMAD UR37, UR4, UR10, UR37 ;  /* 0x0000000a042572a4 */ /* 0x000fd8000f8e0225 */
.L_x_41:
[----:B------:R-:W-:Y:S01]  /*2980*/  VIADD R11, R11, 0x1 ;  /* 0x000000010b0b7836 */ /* 0x000fe20000000000 */
[----:B------:R-:W-:Y:S02]  /*2990*/  R2UR UR5, R83 ;  /* 0x00000000530572ca */ /* 0x000fe400000e0000 */
[----:B------:R-:W-:Y:S02]  /*29a0*/  R2UR UR4, R82 ;  /* 0x00000000520472ca */ /* 0x000fe400000e0000 */
[C---:B------:R-:W-:Y:S02]  /*29b0*/  ISETP.NE.AND P0, PT, R11.reuse, 0x2, PT ;  /* 0x000000020b00780c */ /* 0x040fe40003f05270 */
[----:B------:R-:W-:Y:S02]  /*29c0*/  PLOP3.LUT P1, PT, PT, PT, PT, 0x80, 0x8 ;  /* 0x000000000008781c */ /* 0x000fe40003f2f070 */
[----:B------:R-:W-:Y:S02]  /*29d0*/  SEL R3, RZ, 0x1, P0 ;  /* 0x00000001ff037807 */ /* 0x000fe40000000000 */
[----:B------:R-:W-:-:S02]  /*29e0*/  SEL R11, R11, RZ, P0 ;  /* 0x000000ff0b0b7207 */ /* 0x000fc40000000000 */
[----:B------:R-:W-:Y:S01]  /*29f0*/  LOP3.LUT R10, R10, R3, RZ, 0x3c, !PT ;  /* 0x000000030a0a7212 */ /* 0x000fe200078e3cff */
[----:B------:R-:W-:Y:S02]  /*2a00*/  UIADD3 UR20, UPT, UPT, UR37, UR5, URZ ;  /* 0x0000000525147290 */ /* 0x000fe4000fffe0ff */
[----:B------:R-:W-:Y:S01]  /*2a10*/  UIADD3 UR32, UPT, UPT, UR31, UR4, URZ ;  /* 0x000000041f207290 */ /* 0x000fe2000fffe0ff */
[----:B------:R-:W-:Y:S11]  /*2a20*/  BRA.U UP1, `(.L_x_42) ;  /* 0xfffffff101387547 */ /* 0x000ff6000b83ffff */
[----:B------:R-:W-:Y:S01]  /*2a30*/  UIADD3 UR13, UPT, UPT, UR13, 0x40, URZ ;  /* 0x000000400d0d7890 */ /* 0x000fe2000fffe0ff */
[----:B------:R-:W-:-:S03]  /*2a40*/  SHF.L.U32 R3, R12, 0x1f, RZ ;  /* 0x0000001f0c037819 */ /* 0x000fc600000006ff */
[----:B------:R-:W-:-:S09]  /*2a50*/  ULEA UR4, UR6, UR13, 0x3 ;  /* 0x0000000d06047291 */ /* 0x000fd2000f8e18ff */
[----:B------:R-:W2:Y:S02]  /*2a60*/  SYNCS.PHASECHK.TRANS64.TRYWAIT P0, [UR4], R3 ;  /* 0x00000003ff0075a7 */ /* 0x000ea40008001104 */
[----:B--2---:R-:W-:Y:S05]  /*2a70*/  @!P0 BRA `(.L_x_43) ;  /* 0x0000007400f88947 */ /* 0x004fea0003800000 */
.L_x_158:
[----:B------:R-:W-:-:S04]  /*2a80*/  UIADD3 UR4, UPT, UPT, UR6, 0x1, URZ ;  /* 0x0000000106047890 */ /* 0x000fc8000fffe0ff */
[----:B------:R-:W-:-:S04]  /*2a90*/  UISETP.NE.AND UP0, UPT, UR4, 0x8, UPT ;  /* 0x000000080400788c */ /* 0x000fc8000bf05270 */
[----:B------:R-:W-:Y:S02]  /*2aa0*/  USEL UR6, URZ, 0x1, UP0 ;  /* 0x00000001ff067887 */ /* 0x000fe40008000000 */
[----:B------:R-:W-:-:S04]  /*2ab0*/  USEL UR4, UR4, URZ, UP0 ;  /* 0x000000ff04047287 */ /* 0x000fc80008000000 */
[----:B------:R-:W-:Y:S01]  /*2ac0*/  ULEA UR5, UR4, UR13, 0x3 ;  /* 0x0000000d04057291 */ /* 0x000fe2000f8e18ff */
[----:B------:R-:W-:-:S04]  /*2ad0*/  LOP3.LUT R2, R12, UR6, RZ, 0x3c, !PT ;  /* 0x000000060c027c12 */ /* 0x000fc8000f8e3cff */
[----:B-1----:R-:W-:-:S04]  /*2ae0*/  SHF.L.U32 R3, R2, 0x1f, RZ ;  /* 0x0000001f02037819 */ /* 0x002fc800000006ff */
[----:B------:R-:W1:Y:S02]  /*2af0*/  SYNCS.PHASECHK.TRANS64.TRYWAIT P0, [UR5], R3 ;  /* 0x00000003ff0075a7 */ /* 0x000e640008001105 */
[----:B-1----:R-:W-:Y:S05]  /*2b00*/  @!P0 BRA `(.L_x_44) ;  /* 0x0000007400ec8947 */ /* 0x002fea0003800000 */
.L_x_160:
        /* <DEDUP_REMOVED lines=9> */
.L_x_162:
        /* <DEDUP_REMOVED lines=9> */
.L_x_164:
        /* <DEDUP_REMOVED lines=9> */
.L_x_166:
        /* <DEDUP_REMOVED lines=9> */
.L_x_168:
        /* <DEDUP_REMOVED lines=9> */
.L_x_170:
[----:B------:R-:W-:-:S04]  /*2de0*/  UIADD3 UR4, UPT, UPT, UR4, 0x1, URZ ;  /* 0x0000000104047890 */ /* 0x000fc8000fffe0ff */
[----:B------:R-:W-:-:S04]  /*2df0*/  UISETP.NE.AND UP0, UPT, UR4, 0x8, UPT ;  /* 0x000000080400788c */ /* 0x000fc8000bf05270 */
[----:B------:R-:W-:Y:S02]  /*2e00*/  USEL UR5, URZ, 0x1, UP0 ;  /* 0x00000001ff057887 */ /* 0x000fe40008000000 */
[----:B------:R-:W-:-:S04]  /*2e10*/  USEL UR4, UR4, URZ, UP0 ;  /* 0x000000ff04047287 */ /* 0x000fc80008000000 */
[----:B------:R-:W-:Y:S01]  /*2e20*/  ULEA UR4, UR4, UR13, 0x3 ;  /* 0x0000000d04047291 */ /* 0x000fe2000f8e18ff */
[----:B-1----:R-:W-:-:S04]  /*2e30*/  LOP3.LUT R3, R2, UR5, RZ, 0x3c, !PT ;  /* 0x0000000502037c12 */ /* 0x002fc8000f8e3cff */
[----:B------:R-:W-:Y:S01]  /*2e40*/  SHF.L.U32 R3, R3, 0x1f, RZ ;  /* 0x0000001f03037819 */ /* 0x000fe200000006ff */
[----:B------:R-:W-:-:S07]  /*2e50*/  IMAD.U32 R0, RZ, RZ, UR4 ;  /* 0x00000004ff007e24 */ /* 0x000fce000f8e00ff */
.L_x_50:
[----:B-1----:R1:W2:Y:S02]  /*2e60*/  SYNCS.PHASECHK.TRANS64.TRYWAIT P0, [R0+URZ], R3 ;  /* 0x00000003000075a7 */ /* 0x0022a400080011ff */
[----:B--2---:R-:W-:Y:S05]  /*2e70*/  @!P0 NANOSLEEP.SYNCS 0x989680 ;  /* 0x009896800000895d */ /* 0x004fea0003900000 */
[----:B------:R-:W2:Y:S02]  /*2e80*/  @!P0 SYNCS.PHASECHK.TRANS64 P0, [R0+URZ], R3 ;  /* 0x00000003000085a7 */ /* 0x000ea400080010ff */
[----:B--2---:R-:W-:Y:S05]  /*2e90*/  @P0 EXIT ;  /* 0x000000000000094d */ /* 0x004fea0003800000 */
[----:B------:R-:W-:Y:S05]  /*2ea0*/  BRA `(.L_x_50) ;  /* 0xfffffffc00ec7947 */ /* 0x000fea000383ffff */
.L_x_22:
[----:B------:R-:W1:Y:S02]  /*2eb0*/  S2UR UR4, SR_CgaCtaId ;  /* 0x00000000000479c3 */ /* 0x000e640000008800 */
[----:B-1----:R-:W-:-:S04]  /*2ec0*/  UISETP.NE.AND UP0, UPT, UR4, URZ, UPT ;  /* 0x000000ff0400728c */ /* 0x002fc8000bf05270 */
[----:B------:R-:W-:-:S09]  /*2ed0*/  UISETP.NE.OR UP0, UPT, UR13, 0x1, UP0 ;  /* 0x000000010d00788c */ /* 0x000fd20008705670 */
[----:B------:R-:W-:Y:S05]  /*2ee0*/  BRA.U UP0, `(.L_x_51) ;  /* 0x00000005004c7547 */ /* 0x000fea000b800000 */
[----:B------:R-:W1:Y:S01]  /*2ef0*/  S2UR UR5, SR_CgaCtaId ;  /* 0x00000000000579c3 */ /* 0x000e620000008800 */
[----:B------:R-:W-:Y:S01]  /*2f00*/  UMOV UR4, 0x400 ;  /* 0x0000040000047882 */ /* 0x000fe20000000000 */
[----:B------:R-:W-:Y:S01]  /*2f10*/  ISETP.GE.U32.AND P2, PT, R3, 0x4, PT ;  /* 0x000000040300780c */ /* 0x000fe20003f46070 */
[----:B------:R-:W-:Y:S01]  /*2f20*/  IMAD.MOV.U32 R12, RZ, RZ, 0x1 ;  /* 0x00000001ff0c7424 */ /* 0x000fe200078e00ff */
[----:B------:R-:W-:Y:S02]  /*2f30*/  CS2R R10, SRZ ;  /* 0x00000000000a7805 */ /* 0x000fe4000001ff00 */
[----:B------:R-:W-:Y:S01]  /*2f40*/  CS2R R8, SRZ ;  /* 0x0000000000087805 */ /* 0x000fe2000001ff00 */
[----:B-1----:R-:W-:-:S03]  /*2f50*/  ULEA UR6, UR5, UR4, 0x18 ;  /* 0x0000000405067291 */ /* 0x002fc6000f8ec0ff */
[----:B------:R-:W-:-:S09]  /*2f60*/  UMOV UR5, URZ ;  /* 0x000000ff00057c82 */ /* 0x000fd20008000000 */
.L_x_55:
[----:B------:R-:W-:Y:S02]  /*2f70*/  LEA R0, R8, UR6, 0x3 ;  /* 0x0000000608007c11 */ /* 0x000fe4000f8e18ff */
[----:B------:R-:W-:-:S03]  /*2f80*/  SHF.L.U32 R5, R9, 0x1f, RZ ;  /* 0x0000001f09057819 */ /* 0x000fc600000006ff */
[----:B------:R-:W-:Y:S01]  /*2f90*/  VIADD R4, R0, 0x140 ;  /* 0x0000014000047836 */ /* 0x000fe20000000000 */
[----:B------:R-:W1:Y:S02]  /*2fa0*/  SYNCS.PHASECHK.TRANS64.TRYWAIT P0, [R0+URZ+0x130], R5 ;  /* 0x00013005000075a7 */ /* 0x000e6400080011ff */
[----:B-1----:R-:W-:Y:S05]  /*2fb0*/  @!P0 BRA `(.L_x_52) ;  /* 0x0000007400508947 */ /* 0x002fea0003800000 */
.L_x_171:
[----:B------:R-:W-:Y:S01]  /*2fc0*/  ULEA UR4, UR5, UR6, 0x3 ;  /* 0x0000000605047291 */ /* 0x000fe2000f8e18ff */
[----:B------:R-:W-:Y:S01]  /*2fd0*/  PRMT R4, RZ, 0x654, R4 ;  /* 0x00000654ff047816 */ /* 0x000fe20000000004 */
[----:B-1----:R-:W-:Y:S01]  /*2fe0*/  @!P2 IMAD.MOV.U32 R5, RZ, RZ, 0x10 ;  /* 0x00000010ff05a424 */ /* 0x002fe200078e00ff */
[----:B------:R-:W-:Y:S01]  /*2ff0*/  SHF.L.U32 R7, R12, 0x1f, RZ ;  /* 0x0000001f0c077819 */ /* 0x000fe200000006ff */
[----:B------:R-:W-:Y:S01]  /*3000*/  UIADD3 UR7, UPT, UPT, UR4, 0xd0, URZ ;  /* 0x000000d004077890 */ /* 0x000fe2000fffe0ff */
[----:B------:R1:W-:Y:S05]  /*3010*/  SYNCS.ARRIVE.TRANS64.RED.A1T0 RZ, [R4+URZ], RZ ;  /* 0x000000ff04ff79a7 */ /* 0x0003ea00081004ff */
[----:B------:R-:W-:Y:S01]  /*3020*/  IMAD.U32 R0, RZ, RZ, UR7 ;  /* 0x00000007ff007e24 */ /* 0x000fe2000f8e00ff */
[----:B------:R-:W2:Y:S04]  /*3030*/  SYNCS.PHASECHK.TRANS64.TRYWAIT P0, [UR4+0xe0], R7 ;  /* 0x0000e007ff0075a7 */ /* 0x000ea80008001104 */
[----:B------:R-:W-:Y:S01]  /*3040*/  PRMT R13, R3, 0x654, R0 ;  /* 0x00000654030d7816 */ /* 0x000fe20000000000 */
[----:B-12---:R-:W-:Y:S06]  /*3050*/  @!P0 BRA `(.L_x_53) ;  /* 0x00000074003c8947 */ /* 0x006fec0003800000 */
.L_x_173:
[----:B------:R-:W-:Y:S01]  /*3060*/  ULEA UR8, UR5, UR6, 0x4 ;  /* 0x0000000605087291 */ /* 0x000fe2000f8e20ff */
[----:B------:R-:W-:Y:S01]  /*3070*/  SEL R2, R13, R2, !P2 ;  /* 0x000000020d027207 */ /* 0x000fe20005000000 */
[----:B------:R-:W-:Y:S01]  /*3080*/  UIADD3 UR9, UPT, UPT, UR4, 0xd0, URZ ;  /* 0x000000d004097890 */ /* 0x000fe2000fffe0ff */
[----:B-1----:R-:W-:Y:S01]  /*3090*/  LEA R0, R11, UR6, 0x3 ;  /* 0x000000060b007c11 */ /* 0x002fe2000f8e18ff */
[----:B------:R-:W-:Y:S01]  /*30a0*/  UIADD3 UR8, UPT, UPT, UR8, 0x160, URZ ;  /* 0x0000016008087890 */ /* 0x000fe2000fffe0ff */
[----:B------:R1:W-:Y:S01]  /*30b0*/  @!P2 SYNCS.ARRIVE.TRANS64.RED RZ, [R2+URZ], R5 ;  /* 0x0000000502ffa9a7 */ /* 0x0003e200080004ff */
[----:B------:R-:W-:Y:S01]  /*30c0*/  UIADD3 UR4, UPT, UPT, UR5, 0x1, URZ ;  /* 0x0000000105047890 */ /* 0x000fe2000fffe0ff */
[----:B------:R-:W-:-:S03]  /*30d0*/  VIADD R8, R8, 0x1 ;  /* 0x0000000108087836 */ /* 0x000fc60000000000 */
[----:B------:R-:W-:Y:S02]  /*30e0*/  UISETP.NE.AND UP0, UPT, UR4, 0x2, UPT ;  /* 0x000000020400788c */ /* 0x000fe4000bf05270 */
[----:B------:R-:W-:Y:S01]  /*30f0*/  ISETP.NE.AND P0, PT, R8, 0x2, PT ;  /* 0x000000020800780c */ /* 0x000fe20003f05270 */
[----:B------:R-:W-:Y:S06]  /*3100*/  UGETNEXTWORKID.BROADCAST [UR8], [UR9] ;  /* 0x00000000080073ca */ /* 0x000fec0008000100 */
[----:B------:R-:W-:Y:S02]  /*3110*/  USEL UR7, URZ, 0x1, UP0 ;  /* 0x00000001ff077887 */ /* 0x000fe40008000000 */
[----:B------:R-:W-:-:S04]  /*3120*/  USEL UR5, UR4, URZ, UP0 ;  /* 0x000000ff04057287 */ /* 0x000fc80008000000 */
[----:B------:R-:W-:Y:S02]  /*3130*/  LOP3.LUT R12, R12, UR7, RZ, 0x3c, !PT ;  /* 0x000000070c0c7c12 */ /* 0x000fe4000f8e3cff */
[----:B-1----:R-:W-:-:S04]  /*3140*/  SHF.L.U32 R5, R10, 0x1f, RZ ;  /* 0x0000001f0a057819 */ /* 0x002fc800000006ff */
[----:B------:R-:W1:Y:S02]  /*3150*/  SYNCS.PHASECHK.TRANS64.TRYWAIT P1, [R0+URZ+0xd0], R5 ;  /* 0x0000d005000075a7 */ /* 0x000e6400080211ff */
[----:B-1----:R-:W-:Y:S05]  /*3160*/  @!P1 BRA `(.L_x_54) ;  /* 0x0000007400109947 */ /* 0x002fea0003800000 */
.L_x_174:
[C---:B------:R-:W-:Y:S01]  /*3170*/  LEA R4, R11.reuse, UR6, 0x4 ;  /* 0x000000060b047c11 */ /* 0x040fe2000f8e20ff */
[----:B-1----:R-:W-:Y:S01]  /*3180*/  VIADD R0, R0, 0xe0 ;  /* 0x000000e000007836 */ /* 0x002fe20000000000 */
[----:B------:R-:W-:Y:S01]  /*3190*/  SEL R8, R8, RZ, P0 ;  /* 0x000000ff08087207 */ /* 0x000fe20000000000 */
[----:B------:R-:W-:-:S03]  /*31a0*/  VIADD R11, R11, 0x1 ;  /* 0x000000010b0b7836 */ /* 0x000fc60000000000 */
[----:B------:R-:W1:Y:S01]  /*31b0*/  LDS.128 R4, [R4+0x160] ;  /* 0x0001600004047984 */ /* 0x000e620000000c00 */
[----:B------:R-:W-:Y:S02]  /*31c0*/  PRMT R0, RZ, 0x654, R0 ;  /* 0x00000654ff007816 */ /* 0x000fe40000000000 */
[C---:B------:R-:W-:Y:S01]  /*31d0*/  ISETP.NE.AND P1, PT, R11.reuse, 0x2, PT ;  /* 0x000000020b00780c */ /* 0x040fe20003f25270 */
[----:B------:R-:W-:Y:S01]  /*31e0*/  @!PT LDS RZ, [RZ] ;  /* 0x00000000fffff984 */ /* 0x000fe20000000800 */
[----:B------:R-:W-:Y:S01]  /*31f0*/  @!PT LDS RZ, [RZ] ;  /* 0x00000000fffff984 */ /* 0x000fe20000000800 */
[----:B------:R-:W-:Y:S01]  /*3200*/  @!PT LDS RZ, [RZ] ;  /* 0x00000000fffff984 */ /* 0x000fe20000000800 */
[----:B------:R-:W-:Y:S01]  /*3210*/  @!PT LDS RZ, [RZ] ;  /* 0x00000000fffff984 */ /* 0x000fe20000000800 */
[----:B------:R2:W-:Y:S06]  /*3220*/  MEMBAR.ALL.CTA ;  /* 0x0000000000007992 */ /* 0x0005ec0000008000 */
[----:B--2---:R-:W2:Y:S01]  /*3230*/  FENCE.VIEW.ASYNC.S ;  /* 0x00000000000073c6 */ /* 0x004ea20000000000 */
[----:B------:R-:W-:Y:S01]  /*3240*/  SEL R11, R11, RZ, P1 ;  /* 0x000000ff0b0b7207 */ /* 0x000fe20000800000 */
[----:B--2---:R2:W-:Y:S01]  /*3250*/  SYNCS.ARRIVE.TRANS64.RED.A1T0 RZ, [R0+URZ], RZ ;  /* 0x000000ff00ff79a7 */ /* 0x0045e200081004ff */
[----:B-1----:R-:W-:-:S02]  /*3260*/  LOP3.LUT P3, RZ, R6, 0x1, RZ, 0xc0, !PT ;  /* 0x0000000106ff7812 */ /* 0x002fc4000786c0ff */
[----:B------:R-:W-:-:S04]  /*3270*/  SEL R5, RZ, 0x1, P1 ;  /* 0x00000001ff057807 */ /* 0x000fc80000800000 */
[----:B------:R-:W-:Y:S02]  /*3280*/  LOP3.LUT R10, R10, R5, RZ, 0x3c, !PT ;  /* 0x000000050a0a7212 */ /* 0x000fe400078e3cff */
[----:B--2---:R-:W-:-:S04]  /*3290*/  SEL R0, RZ, 0x1, P0 ;  /* 0x00000001ff007807 */ /* 0x004fc80000000000 */
[----:B------:R-:W-:Y:S01]  /*32a0*/  LOP3.LUT R9, R9, R0, RZ, 0x3c, !PT ;  /* 0x0000000009097212 */ /* 0x000fe200078e3cff */
[----:B------:R-:W-:Y:S06]  /*32b0*/  @P3 BRA `(.L_x_55) ;  /* 0xfffffffc002c3947 */ /* 0x000fec000383ffff */
[----:B------:R-:W-:Y:S01]  /*32c0*/  ULEA UR4, UR5, UR6, 0x3 ;  /* 0x0000000605047291 */ /* 0x000fe2000f8e18ff */
[----:B------:R-:W-:-:S08]  /*32d0*/  SHF.L.U32 R3, R12, 0x1f, RZ ;  /* 0x0000001f0c037819 */ /* 0x000fd000000006ff */
[----:B------:R-:W1:Y:S02]  /*32e0*/  SYNCS.PHASECHK.TRANS64 P0, [UR4+0xe0], R3 ;  /* 0x0000e003ff0075a7 */ /* 0x000e640008001004 */
[----:B-1----:R-:W-:Y:S05]  /*32f0*/  @P0 BRA `(.L_x_56) ;  /* 0x0000000000080947 */ /* 0x002fea0003800000 */
[----:B------:R-:W1:Y:S02]  /*3300*/  SYNCS.PHASECHK.TRANS64.TRYWAIT P0, [UR4+0xe0], R3 ;  /* 0x0000e003ff0075a7 */ /* 0x000e640008001104 */
[----:B-1----:R-:W-:Y:S05]  /*3310*/  @!P0 BRA `(.L_x_57) ;  /* 0x0000007000b88947 */ /* 0x002fea0003800000 */
.L_x_56:
[----:B------:R-:W-:-:S04]  /*3320*/  UIADD3 UR7, UPT, UPT, UR5, 0x1, URZ ;  /* 0x0000000105077890 */ /* 0x000fc8000fffe0ff */
[----:B------:R-:W-:-:S04]  /*3330*/  UISETP.NE.AND UP0, UPT, UR7, 0x2, UPT ;  /* 0x000000020700788c */ /* 0x000fc8000bf05270 */
[----:B------:R-:W-:Y:S02]  /*3340*/  USEL UR8, URZ, 0x1, UP0 ;  /* 0x00000001ff087887 */ /* 0x000fe40008000000 */
[----:B------:R-:W-:-:S04]  /*3350*/  USEL UR7, UR7, URZ, UP0 ;  /* 0x000000ff07077287 */ /* 0x000fc80008000000 */
[----:B------:R-:W-:Y:S01]  /*3360*/  ULEA UR7, UR7, UR6, 0x3 ;  /* 0x0000000607077291 */ /* 0x000fe2000f8e18ff */
[----:B-1----:R-:W-:-:S04]  /*3370*/  LOP3.LUT R3, R12, UR8, RZ, 0x3c, !PT ;  /* 0x000000080c037c12 */ /* 0x002fc8000f8e3cff */
[----:B------:R-:W-:-:S04]  /*3380*/  SHF.L.U32 R0, R3, 0x1f, RZ ;  /* 0x0000001f03007819 */ /* 0x000fc800000006ff */
[----:B------:R-:W1:Y:S02]  /*3390*/  SYNCS.PHASECHK.TRANS64 P0, [UR7+0xe0], R0 ;  /* 0x0000e000ff0075a7 */ /* 0x000e640008001007 */
[----:B-1----:R-:W-:Y:S05]  /*33a0*/  @P0 EXIT ;  /* 0x000000000000094d */ /* 0x002fea0003800000 */
[----:B------:R-:W-:Y:S02]  /*33b0*/  SHF.L.U32 R3, R3, 0x1f, RZ ;  /* 0x0000001f03037819 */ /* 0x000fe400000006ff */
[----:B------:R-:W-:-:S07]  /*33c0*/  MOV R0, UR7 ;  /* 0x0000000700007c02 */ /* 0x000fce0008000f00 */
.L_x_58:
[----:B-1----:R1:W2:Y:S02]  /*33d0*/  SYNCS.PHASECHK.TRANS64.TRYWAIT P0, [R0+URZ+0xe0], R3 ;  /* 0x0000e003000075a7 */ /* 0x0022a400080011ff */
[----:B--2---:R-:W-:Y:S05]  /*33e0*/  @!P0 NANOSLEEP.SYNCS 0x989680 ;  /* 0x009896800000895d */ /* 0x004fea0003900000 */
[----:B------:R-:W2:Y:S02]  /*33f0*/  @!P0 SYNCS.PHASECHK.TRANS64 P0, [R0+URZ+0xe0], R3 ;  /* 0x0000e003000085a7 */ /* 0x000ea400080010ff */
[----:B--2---:R-:W-:Y:S05]  /*3400*/  @P0 EXIT ;  /* 0x000000000000094d */ /* 0x004fea0003800000 */
[----:B------:R-:W-:Y:S05]  /*3410*/  BRA `(.L_x_58) ;  /* 0xfffffffc00ec7947 */ /* 0x000fea000383ffff */
.L_x_51:
[----:B------:R-:W-:Y:S05]  /*3420*/  BRA.U UP4, `(.L_x_59) ;  /* 0x0000001104dc7547 */ /* 0x000fea000b800000 */
[----:B------:R-:W1:Y:S01]  /*3430*/  S2UR UR7, SR_CgaCtaId ;  /* 0x00000000000779c3 */ /* 0x000e620000008800 */
[----:B------:R-:W-:Y:S01]  /*3440*/  UMOV UR4, 0x40 ;  /* 0x0000004000047882 */ /* 0x000fe20000000000 */
[----:B------:R-:W-:Y:S01]  /*3450*/  NOP ;  /* 0x0000000000007918 */ /* 0x000fe20000000000 */
[----:B------:R-:W-:Y:S01]  /*3460*/  UMOV UR6, 0x400 ;  /* 0x0000040000067882 */ /* 0x000fe20000000000 */
[----:B-1----:R-:W-:Y:S02]  /*3470*/  ULEA UR5, UR7, UR4, 0x18 ;  /* 0x0000000407057291 */ /* 0x002fe4000f8ec0ff */
[----:B------:R-:W-:-:S07]  /*3480*/  ULEA UR6, UR7, UR6, 0x18 ;  /* 0x0000000607067291 */ /* 0x000fce000f8ec0ff */
[----:B------:R-:W1:Y:S02]  /*3490*/  LDS.U8 R3, [UR5+0x1c] ;  /* 0x00001c05ff037984 */ /* 0x000e640008000000 */
[----:B-1----:R-:W-:-:S13]  /*34a0*/  ISETP.NE.AND P0, PT, R3, RZ, PT ;  /* 0x000000ff0300720c */ /* 0x002fda0003f05270 */
[----:B------:R-:W-:Y:S05]  /*34b0*/  @P0 BRA `(.L_x_60) ;  /* 0x0000000400080947 */ /* 0x000fea0003800000 */
[----:B------:R-:W-:Y:S02]  /*34c0*/  UISETP.NE.U32.AND UP1, UPT, UR47, 0x1, UPT ;  /* 0x000000012f00788c */ /* 0x000fe4000bf25070 */
[----:B------:R-:W-:-:S07]  /*34d0*/  UIADD3 UR7, UPT, UPT, UR5, 0x8, URZ ;  /* 0x0000000805077890 */ /* 0x000fce000fffe0ff */
[----:B------:R-:W-:Y:S05]  /*34e0*/  BRA.U !UP1, `(.L_x_61) ;  /* 0x00000001099c7547 */ /* 0x000fea000b800000 */
[----:B------:R-:W-:Y:S01]  /*34f0*/  ELECT P0, URZ, PT ;  /* 0x0000000000ff782f */ /* 0x000fe20003800000 */
[----:B------:R-:W-:-:S12]  /*3500*/  BSSY B0, `(.L_x_61) ;  /* 0x0000025000007945 */ /* 0x000fd80003800000 */
[----:B------:R-:W-:Y:S05]  /*3510*/  @!P0 BRA `(.L_x_62) ;  /* 0x00000000008c8947 */ /* 0x000fea0003800000 */
[----:B------:R-:W-:-:S05]  /*3520*/  UMOV UR4, 0x10 ;  /* 0x0000001000047882 */ /* 0x000fca0000000000 */
[----:B------:R-:W-:Y:S04]  /*3530*/  DEPBAR.LE SB1, 0x36 ;  /* 0x00009d800000791a */ /* 0x000fe80000000000 */
[----:B------:R-:W1:Y:S02]  /*3540*/  UTCATOMSWS.2CTA.FIND_AND_SET.ALIGN UP0, UR4, UR4 ;  /* 0x00000004000475e3 */ /* 0x000e640008200800 */
[----:B-1----:R-:W-:Y:S01]  /*3550*/  MOV R10, UR4 ;  /* 0x00000004000a7c02 */ /* 0x002fe20008000f00 */
[----:B------:R-:W-:Y:S06]  /*3560*/  BRA.U UP0, `(.L_x_63) ;  /* 0x0000000100187547 */ /* 0x000fec000b800000 */
.L_x_64:
[----:B------:R-:W-:Y:S05]  /*3570*/  NANOSLEEP 0x64 ;  /* 0x000000640000795d */ /* 0x000fea0003800000 */
[----:B------:R-:W-:-:S05]  /*3580*/  UMOV UR4, 0x10 ;  /* 0x0000001000047882 */ /* 0x000fca0000000000 */
[----:B------:R-:W-:Y:S04]  /*3590*/  DEPBAR.LE SB1, 0x36 ;  /* 0x00009d800000791a */ /* 0x000fe80000000000 */
[----:B------:R-:W1:Y:S02]  /*35a0*/  UTCATOMSWS.2CTA.FIND_AND_SET.ALIGN UP0, UR4, UR4 ;  /* 0x00000004000475e3 */ /* 0x000e640008200800 */
[----:B-1----:R-:W-:Y:S01]  /*35b0*/  MOV R10, UR4 ;  /* 0x00000004000a7c02 */ /* 0x002fe20008000f00 */
[----:B------:R-:W-:Y:S05]  /*35c0*/  BRA.U !UP0, `(.L_x_64) ;  /* 0xfffffffd08e87547 */ /* 0x000fea000b83ffff */
.L_x_63:
[----:B------:R-:W1:Y:S01]  /*35d0*/  LDS R6, [UR5+0x10] ;  /* 0x00001005ff067984 */ /* 0x000e620008000800 */
[----:B------:R-:W-:Y:S01]  /*35e0*/  IMAD.U32 R3, RZ, RZ, UR6 ;  /* 0x00000006ff037e24 */ /* 0x000fe2000f8e00ff */
[----:B------:R-:W-:-:S03]  /*35f0*/  MOV R4, UR46 ;  /* 0x0000002e00047c02 */ /* 0x000fc60008000f00 */
[----:B------:R-:W-:Y:S01]  /*3600*/  VIADD R3, R3, 0x180 ;  /* 0x0000018003037836 */ /* 0x000fe20000000000 */
[----:B-1----:R-:W-:-:S04]  /*3610*/  SHF.L.U32 R6, R6, 0x1f, RZ ;  /* 0x0000001f06067819 */ /* 0x002fc800000006ff */
[----:B------:R-:W1:Y:S02]  /*3620*/  SYNCS.PHASECHK.TRANS64.TRYWAIT P0, [UR5+0x8], R6 ;  /* 0x00000806ff0075a7 */ /* 0x000e640008001105 */
[----:B-1----:R-:W-:Y:S05]  /*3630*/  @P0 BRA `(.L_x_65) ;  /* 0x0000000000080947 */ /* 0x002fea0003800000 */
[----:B------:R-:W1:Y:S02]  /*3640*/  SYNCS.PHASECHK.TRANS64.TRYWAIT P0, [UR5+0x8], R6 ;  /* 0x00000806ff0075a7 */ /* 0x000e640008001105 */
[----:B-1----:R-:W-:Y:S05]  /*3650*/  @!P0 BRA `(.L_x_66) ;  /* 0x0000007000008947 */ /* 0x002fea0003800000 */
.L_x_65:
[----:B------:R-:W-:Y:S01]  /*3660*/  PRMT R4, R4, 0x654, R3 ;  /* 0x0000065404047816 */ /* 0x000fe20000000003 */
[----:B------:R-:W-:Y:S01]  /*3670*/  HFMA2 R3, -RZ, RZ, 0, 5.9604644775390625e-08 ;  /* 0x00000001ff037431 */ /* 0x000fe200000001ff */
[----:B------:R-:W-:Y:S01]  /*3680*/  UPRMT UR4, UR46, 0x654, UR7 ;  /* 0x000006542e047896 */ /* 0x000fe20008000007 */
[----:B------:R-:W-:Y:S02]  /*3690*/  IMAD.MOV.U32 R7, RZ, RZ, 0xffff ;  /* 0x0000ffffff077424 */ /* 0x000fe400078e00ff */
[----:B-1----:R-:W-:Y:S02]  /*36a0*/  IMAD.MOV.U32 R6, RZ, RZ, 0x4 ;  /* 0x00000004ff067424 */ /* 0x002fe400078e00ff */
[----:B------:R-:W-:Y:S01]  /*36b0*/  IMAD.SHL.U32 R9, R10, 0x20, RZ ;  /* 0x000000200a097824 */ /* 0x000fe200078e00ff */
[----:B------:R-:W-:Y:S02]  /*36c0*/  MOV R5, UR4 ;  /* 0x0000000400057c02 */ /* 0x000fe40008000f00 */
[-C--:B------:R-:W-:Y:S01]  /*36d0*/  SHF.L.U32 R8, R7, R10.reuse, RZ ;  /* 0x0000000a07087219 */ /* 0x080fe200000006ff */
[----:B------:R1:W-:Y:S01]  /*36e0*/  SYNCS.ARRIVE.TRANS64.RED RZ, [UR4], R6 ;  /* 0x00000006ffff79a7 */ /* 0x0003e20008000404 */
[----:B------:R-:W-:Y:S01]  /*36f0*/  SHF.L.U32 R7, R3, R10, RZ ;  /* 0x0000000a03077219 */ /* 0x000fe200000006ff */
[----:B------:R1:W-:Y:S04]  /*3700*/  STS [UR6+0x180], R9 ;  /* 0x00018009ff007988 */ /* 0x0003e80008000806 */
[----:B------:R1:W-:Y:S04]  /*3710*/  STAS [R4.64], R10 ;  /* 0x0000000a04007dbd */ /* 0x0003e8000c0008ff */
[----:B------:R1:W-:Y:S04]  /*3720*/  ATOMS.OR RZ, [UR5+0x14], R8 ;  /* 0x00001408ffff798c */ /* 0x0003e8000b000005 */
[----:B------:R1:W-:Y:S04]  /*3730*/  ATOMS.OR RZ, [UR5+0x18], R7 ;  /* 0x00001807ffff798c */ /* 0x0003e8000b000005 */
[----:B------:R1:W-:Y:S02]  /*3740*/  ATOMS.XOR RZ, [UR5+0x10], R3 ;  /* 0x00001003ffff798c */ /* 0x0003e4000b800005 */
.L_x_62:
[----:B------:R-:W-:Y:S05]  /*3750*/  BSYNC B0 ;  /* 0x0000000000007941 */ /* 0x000fea0003800000 */
.L_x_61:
[----:B------:R-:W-:Y:S05]  /*3760*/  BRA.U UP1, `(.L_x_67) ;  /* 0x00000001016c7547 */ /* 0x000fea000b800000 */
[----:B------:R-:W-:-:S03]  /*3770*/  UMOV UR4, 0xffffffff ;  /* 0xffffffff00047882 */ /* 0x000fc60000000000 */
[----:B------:R-:W-:Y:S05]  /*3780*/  BRA.DIV UR4, `(.L_x_68) ;  /* 0x0000006e04cc7947 */ /* 0x000fea000b800000 */
[----:B------:R-:W-:-:S13]  /*3790*/  ELECT P0, URZ, PT ;  /* 0x0000000000ff782f */ /* 0x000fda0003800000 */
.L_x_178:
[----:B------:R-:W-:Y:S05]  /*37a0*/  @!P0 BRA `(.L_x_67) ;  /* 0x00000000005c8947 */ /* 0x000fea0003800000 */
[----:B-1----:R-:W1:Y:S02]  /*37b0*/  LDS R4, [UR5+0x10] ;  /* 0x00001005ff047984 */ /* 0x002e640008000800 */
[----:B-1----:R-:W-:-:S04]  /*37c0*/  SHF.L.U32 R4, R4, 0x1f, RZ ;  /* 0x0000001f04047819 */ /* 0x002fc800000006ff */
[----:B------:R-:W1:Y:S02]  /*37d0*/  SYNCS.PHASECHK.TRANS64.TRYWAIT P0, [UR5+0x8], R4 ;  /* 0x00000804ff0075a7 */ /* 0x000e640008001105 */
[----:B-1----:R-:W-:Y:S05]  /*37e0*/  @P0 BRA `(.L_x_69) ;  /* 0x0000000000080947 */ /* 0x002fea0003800000 */
[----:B------:R-:W1:Y:S02]  /*37f0*/  SYNCS.PHASECHK.TRANS64.TRYWAIT P0, [UR5+0x8], R4 ;  /* 0x00000804ff0075a7 */ /* 0x000e640008001105 */
[----:B-1----:R-:W-:Y:S05]  /*3800*/  @!P0 BRA `(.L_x_70) ;  /* 0x0000006c00d08947 */ /* 0x002fea0003800000 */
.L_x_69:
[----:B------:R-:W2:Y:S01]  /*3810*/  LDS R6, [UR6+0x180] ;  /* 0x00018006ff067984 */ /* 0x000ea20008000800 */
[----:B-1----:R-:W-:Y:S02]  /*3820*/  HFMA2 R3, -RZ, RZ, 0, 5.9604644775390625e-08 ;  /* 0x00000001ff037431 */ /* 0x002fe400000001ff */
[----:B------:R-:W-:Y:S01]  /*3830*/  IMAD.MOV.U32 R4, RZ, RZ, 0xffff ;  /* 0x0000ffffff047424 */ /* 0x000fe200078e00ff */
[----:B------:R-:W-:Y:S01]  /*3840*/  UPRMT UR4, UR46, 0x654, UR7 ;  /* 0x000006542e047896 */ /* 0x000fe20008000007 */
[----:B--2---:R-:W-:-:S03]  /*3850*/  IMAD.SHL.U32 R5, R6, 0x20, RZ ;  /* 0x0000002006057824 */ /* 0x004fc600078e00ff */
[-C--:B------:R-:W-:Y:S02]  /*3860*/  SHF.L.U32 R4, R4, R6.reuse, RZ ;  /* 0x0000000604047219 */ /* 0x080fe400000006ff */
[----:B------:R-:W-:Y:S01]  /*3870*/  SHF.L.U32 R6, R3, R6, RZ ;  /* 0x0000000603067219 */ /* 0x000fe200000006ff */
[----:B------:R2:W-:Y:S04]  /*3880*/  STS [UR6+0x180], R5 ;  /* 0x00018005ff007988 */ /* 0x0005e80008000806 */
[----:B------:R2:W-:Y:S04]  /*3890*/  ATOMS.OR RZ, [UR5+0x14], R4 ;  /* 0x00001404ffff798c */ /* 0x0005e8000b000005 */
[----:B------:R2:W-:Y:S01]  /*38a0*/  ATOMS.OR RZ, [UR5+0x18], R6 ;  /* 0x00001806ffff798c */ /* 0x0005e2000b000005 */
[----:B------:R-:W-:Y:S03]  /*38b0*/  SYNCS.ARRIVE.TRANS64.RED.A1T0 RZ, [UR4], RZ ;  /* 0x000000ffffff79a7 */ /* 0x000fe60008100404 */
[----:B------:R2:W-:Y:S01]  /*38c0*/  ATOMS.XOR RZ, [UR5+0x10], R3 ;  /* 0x00001003ffff798c */ /* 0x0005e2000b800005 */
[----:B------:R-:W-:Y:S05]  /*38d0*/  BRA `(.L_x_67) ;  /* 0x0000000000107947 */ /* 0x000fea0003800000 */
.L_x_60:
[----:B------:R-:W-:Y:S02]  /*38e0*/  MOV R3, 0xffffffff ;  /* 0xffffffff00037802 */ /* 0x000fe40000000f00 */
[----:B------:R-:W-:-:S03]  /*38f0*/  MOV R4, 0x3920 ;  /* 0x0000392000047802 */ /* 0x000fc60000000f00 */
[----:B------:R1:W-:Y:S04]  /*3900*/  STS [UR6+0x180], R3 ;  /* 0x00018003ff007988 */ /* 0x0003e80008000806 */
[----:B-1---5:R-:W-:Y:S05]  /*3910*/  CALL.REL.NOINC `($__internal_1_$__cuda_sm10x_tcgen05_guardrail_trap_phase_invalid_during_alloc) ;  /* 0x0000007400a47944 */ /* 0x022fea0003c00000 */
.L_x_67:
[----:B------:R-:W-:Y:S05]  /*3920*/  WARPSYNC.ALL ;  /* 0x0000000000007948 */ /* 0x000fea0003800000 */
[----:B------:R-:W3:Y:S01]  /*3930*/  S2UR UR4, SR_CgaCtaId ;  /* 0x00000000000479c3 */ /* 0x000ee20000008800 */
[----:B------:R-:W-:Y:S01]  /*3940*/  UMOV UR26, 0x400 ;  /* 0x00000400001a7882 */ /* 0x000fe20000000000 */
[----:B------:R-:W-:-:S06]  /*3950*/  NOP ;  /* 0x0000000000007918 */ /* 0x000fcc0000000000 */
[----:B------:R-:W-:Y:S06]  /*3960*/  BAR.ARV 0x6, 0xa0 ;  /* 0x0182800000007b1d */ /* 0x000fec0000002000 */
[----:B------:R-:W4:Y:S01]  /*3970*/  LDCU UR6, c[0x0][0x38c] ;  /* 0x00007180ff0677ac */ /* 0x000f220008000800 */
[----:B------:R-:W-:Y:S01]  /*3980*/  LOP3.LUT R0, R0, 0xffff, RZ, 0xc0, !PT ;  /* 0x0000ffff00007812 */ /* 0x000fe200078ec0ff */
[----:B-1----:R-:W-:Y:S01]  /*3990*/  IMAD.MOV.U32 R9, RZ, RZ, 0x1 ;  /* 0x00000001ff097424 */ /* 0x002fe200078e00ff */
[----:B------:R-:W-:Y:S01]  /*39a0*/  LOP3.LUT R2, R2, 0xffff, RZ, 0xc0, !PT ;  /* 0x0000ffff02027812 */ /* 0x000fe200078ec0ff */
[----:B------:R-:W-:Y:S01]  /*39b0*/  IMAD.MOV.U32 R8, RZ, RZ, RZ ;  /* 0x000000ffff087224 */ /* 0x000fe200078e00ff */
[----:B------:R-:W-:Y:S01]  /*39c0*/  R2UR UR42, R0 ;  /* 0x00000000002a72ca */ /* 0x000fe200000e0000 */
[----:B------:R-:W-:Y:S01]  /*39d0*/  UMOV UR32, URZ ;  /* 0x000000ff00207c82 */ /* 0x000fe20008000000 */
[----:B------:R-:W-:Y:S01]  /*39e0*/  R2UR UR28, R2 ;  /* 0x00000000021c72ca */ /* 0x000fe200000e0000 */
[----:B------:R-:W-:Y:S01]  /*39f0*/  UMOV UR23, URZ ;  /* 0x000000ff00177c82 */ /* 0x000fe20008000000 */
[----:B------:R-:W-:Y:S01]  /*3a00*/  UMOV UR22, URZ ;  /* 0x000000ff00167c82 */ /* 0x000fe20008000000 */
[----:B---3--:R-:W-:-:S02]  /*3a10*/  ULEA UR26, UR4, UR26, 0x18 ;  /* 0x0000001a041a7291 */ /* 0x008fc4000f8ec0ff */
[----:B------:R-:W-:Y:S02]  /*3a20*/  UISETP.NE.AND UP3, UPT, UR47, URZ, UPT ;  /* 0x000000ff2f00728c */ /* 0x000fe4000bf65270 */
[----:B------:R-:W-:Y:S02]  /*3a30*/  UIADD3 UR5, UPT, UPT, UR26, 0x8400, URZ ;  /* 0x000084001a057890 */ /* 0x000fe4000fffe0ff */
[----:B------:R-:W-:Y:S02]  /*3a40*/  UIADD3 UR4, UPT, UPT, UR26, 0x18400, URZ ;  /* 0x000184001a047890 */ /* 0x000fe4000fffe0ff */
[----:B----4-:R-:W-:Y:S01]  /*3a50*/  UIADD3 UR6, UPT, UPT, UR6, 0x3f, URZ ;  /* 0x0000003f06067890 */ /* 0x010fe2000fffe0ff */
[----:B--2---:R-:W1:Y:S01]  /*3a60*/  LDS R3, [UR26+0x180] ;  /* 0x0001801aff037984 */ /* 0x004e620008000800 */
[----:B------:R-:W-:Y:S02]  /*3a70*/  USHF.R.U32.HI UR5, URZ, 0x4, UR5 ;  /* 0x00000004ff057899 */ /* 0x000fe40008011605 */
[----:B------:R-:W-:-:S02]  /*3a80*/  USHF.R.S32.HI UR33, URZ, 0x1f, UR6 ;  /* 0x0000001fff217899 */ /* 0x000fc40008011406 */
[----:B------:R-:W-:Y:S02]  /*3a90*/  USHF.R.U32.HI UR4, URZ, 0x4, UR4 ;  /* 0x00000004ff047899 */ /* 0x000fe40008011604 */
[----:B------:R-:W-:Y:S02]  /*3aa0*/  ULEA.HI UR33, UR33, UR6, URZ, 0x6 ;  /* 0x0000000621217291 */ /* 0x000fe4000f8f30ff */
[----:B------:R-:W-:Y:S02]  /*3ab0*/  ULOP3.LUT UR5, UR5, 0x3fff, URZ, 0xc0, !UPT ;  /* 0x00003fff05057892 */ /* 0x000fe4000f8ec0ff */
[----:B------:R-:W-:Y:S02]  /*3ac0*/  USHF.R.S32.HI UR33, URZ, 0x6, UR33 ;  /* 0x00000006ff217899 */ /* 0x000fe40008011421 */
[----:B------:R-:W-:Y:S02]  /*3ad0*/  ULOP3.LUT UR30, UR4, 0x3fff, URZ, 0xc0, !UPT ;  /* 0x00003fff041e7892 */ /* 0x000fe4000f8ec0ff */
[----:B------:R-:W-:Y:S01]  /*3ae0*/  UISETP.LT.AND UP0, UPT, UR33, 0x1, UPT ;  /* 0x000000012100788c */ /* 0x000fe2000bf01270 */
[----:B------:R-:W-:Y:S01]  /*3af0*/  UMOV UR40, 0x0 ;  /* 0x0000000000287882 */ /* 0x000fe20000000000 */
[----:B------:R-:W-:Y:S01]  /*3b00*/  UMOV UR41, 0x8400490 ;  /* 0x0840049000297882 */ /* 0x000fe20000000000 */
[----:B------:R-:W-:-:S02]  /*3b10*/  ULOP3.LUT UR29, UR5, 0x10000, URZ, 0xfc, !UPT ;  /* 0x00010000051d7892 */ /* 0x000fc4000f8efcff */
[----:B------:R-:W-:Y:S02]  /*3b20*/  ULOP3.LUT UR30, UR30, 0x10000, URZ, 0xfc, !UPT ;  /* 0x000100001e1e7892 */ /* 0x000fe4000f8efcff */
[----:B------:R-:W-:Y:S01]  /*3b30*/  USEL UR43, UR33, 0x1, !UP0 ;  /* 0x00000001212b7887 */ /* 0x000fe2000c000000 */
[----:B------:R-:W-:Y:S01]  /*3b40*/  UMOV UR38, 0x0 ;  /* 0x0000000000267882 */ /* 0x000fe20000000000 */
[----:B------:R-:W-:Y:S01]  /*3b50*/  UMOV UR39, 0x8400490 ;  /* 0x0840049000277882 */ /* 0x000fe20000000000 */
[----:B------:R-:W-:Y:S01]  /*3b60*/  UMOV UR36, 0x0 ;  /* 0x0000000000247882 */ /* 0x000fe20000000000 */
[----:B------:R-:W-:Y:S01]  /*3b70*/  UMOV UR37, 0x8400490 ;  /* 0x0840049000257882 */ /* 0x000fe20000000000 */
[----:B------:R-:W-:Y:S01]  /*3b80*/  UMOV UR34, 0x0 ;  /* 0x0000000000227882 */ /* 0x000fe20000000000 */
[----:B------:R-:W-:Y:S01]  /*3b90*/  UMOV UR35, 0x8400490 ;  /* 0x0840049000237882 */ /* 0x000fe20000000000 */
[----:B-1----:R-:W-:Y:S02]  /*3ba0*/  R2UR UR44, R3 ;  /* 0x00000000032c72ca */ /* 0x002fe400000e0000 */
[----:B------:R-:W-:-:S13]  /*3bb0*/  CS2R R2, SRZ ;  /* 0x0000000000027805 */ /* 0x000fda000001ff00 */
.L_x_78:
[C---:B------:R-:W-:Y:S02]  /*3bc0*/  LEA R0, R8.reuse, UR26, 0x3 ;  /* 0x0000001a08007c11 */ /* 0x040fe4000f8e18ff */
[----:B------:R-:W-:Y:S02]  /*3bd0*/  SHF.L.U32 R5, R3, 0x1f, RZ ;  /* 0x0000001f03057819 */ /* 0x000fe400000006ff */
[----:B------:R-:W-:Y:S02]  /*3be0*/  LEA R4, R8, UR26, 0x4 ;  /* 0x0000001a08047c11 */ /* 0x000fe4000f8e20ff */
[----:B------:R-:W1:Y:S02]  /*3bf0*/  SYNCS.PHASECHK.TRANS64.TRYWAIT P0, [R0+URZ+0xd0], R5 ;  /* 0x0000d005000075a7 */ /* 0x000e6400080011ff */
[----:B-1-3--:R-:W-:Y:S05]  /*3c00*/  @!P0 BRA `(.L_x_71) ;  /* 0x0000006800e88947 */ /* 0x00afea0003800000 */
.L_x_179:
[----:B-1----:R-:W1:Y:S01]  /*3c10*/  LDS.128 R4, [R4+0x160] ;  /* 0x0001600004047984 */ /* 0x002e620000000c00 */
[----:B------:R-:W-:Y:S02]  /*3c20*/  VIADD R0, R0, 0xe0 ;  /* 0x000000e000007836 */ /* 0x000fe40000000000 */
[----:B------:R-:W-:Y:S01]  /*3c30*/  VIADD R8, R8, 0x1 ;  /* 0x0000000108087836 */ /* 0x000fe20000000000 */
[----:B------:R-:W-:Y:S01]  /*3c40*/  @!PT LDS RZ, [RZ] ;  /* 0x00000000fffff984 */ /* 0x000fe20000000800 */
[----:B------:R-:W-:Y:S01]  /*3c50*/  @!PT LDS RZ, [RZ] ;  /* 0x00000000fffff984 */ /* 0x000fe20000000800 */
[----:B------:R-:W-:Y:S01]  /*3c60*/  @!PT LDS RZ, [RZ] ;  /* 0x00000000fffff984 */ /* 0x000fe20000000800 */
[----:B------:R-:W-:Y:S01]  /*3c70*/  @!PT LDS RZ, [RZ] ;  /* 0x00000000fffff984 */ /* 0x000fe20000000800 */
[----:B------:R2:W-:Y:S06]  /*3c80*/  MEMBAR.ALL.CTA ;  /* 0x0000000000007992 */ /* 0x0005ec0000008000 */
[----:B--2---:R-:W2:Y:S01]  /*3c90*/  FENCE.VIEW.ASYNC.S ;  /* 0x00000000000073c6 */ /* 0x004ea20000000000 */
[----:B------:R-:W-:-:S04]  /*3ca0*/  PRMT R0, RZ, 0x654, R0 ;  /* 0x00000654ff007816 */ /* 0x000fc80000000000 */
[----:B--2---:R2:W-:Y:S01]  /*3cb0*/  SYNCS.ARRIVE.TRANS64.RED.A1T0 RZ, [R0+URZ], RZ ;  /* 0x000000ff00ff79a7 */ /* 0x0045e200081004ff */
[----:B-1----:R-:W-:Y:S01]  /*3cc0*/  LOP3.LUT P1, RZ, R6, 0x1, RZ, 0xc0, !PT ;  /* 0x0000000106ff7812 */ /* 0x002fe2000782c0ff */
[----:B--2---:R-:W-:-:S12]  /*3cd0*/  BRA.U UP3, `(.L_x_72) ;  /* 0x0000000503087547 */ /* 0x004fd8000b800000 */
[----:B------:R-:W1:Y:S01]  /*3ce0*/  LDCU UR4, c[0x0][0x38c] ;  /* 0x00007180ff0477ac */ /* 0x000e620008000800 */
[----:B------:R-:W-:Y:S02]  /*3cf0*/  PLOP3.LUT P2, PT, PT, PT, PT, 0x80, 0x8 ;  /* 0x000000000008781c */ /* 0x000fe40003f4f070 */
[----:B------:R-:W-:Y:S01]  /*3d00*/  SHF.L.U32 R5, R9, 0x1f, RZ ;  /* 0x0000001f09057819 */ /* 0x000fe200000006ff */
[----:B------:R-:W-:Y:S02]  /*3d10*/  ULEA UR31, UR32, UR26, 0x3 ;  /* 0x0000001a201f7291 */ /* 0x000fe4000f8e18ff */
[----:B------:R-:W-:Y:S02]  /*3d20*/  ULEA UR11, UR32, UR44, 0x7 ;  /* 0x0000002c200b7291 */ /* 0x000fe4000f8e38ff */
[----:B-1----:R-:W-:-:S06]  /*3d30*/  UISETP.GE.AND UP0, UPT, UR4, 0x1, UPT ;  /* 0x000000010400788c */ /* 0x002fcc000bf06270 */
[----:B------:R-:W-:-:S05]  /*3d40*/  PLOP3.LUT P0, PT, PT, PT, UP0, 0x80, 0x8 ;  /* 0x000000000008781c */ /* 0x000fca0003f0f008 */
[----:B------:R-:W-:-:S08]  /*3d50*/  @UP0 ULEA UR4, UR23, UR26, 0x3 ;  /* 0x0000001a17040291 */ /* 0x000fd0000f8e18ff */
[----:B------:R-:W-:-:S04]  /*3d60*/  @P0 SHF.L.U32 R0, R2, 0x1f, RZ ;  /* 0x0000001f02000819 */ /* 0x000fc800000006ff */
[----:B------:R1:W2:Y:S01]  /*3d70*/  @P0 SYNCS.PHASECHK.TRANS64.TRYWAIT P2, [UR4], R0 ;  /* 0x00000000ff0005a7 */ /* 0x0002a20008041104 */
[----:B------:R-:W3:Y:S02]  /*3d80*/  SYNCS.PHASECHK.TRANS64.TRYWAIT P0, [UR31+0x110], R5 ;  /* 0x00011005ff0075a7 */ /* 0x000ee4000800111f */
[----:B-123--:R-:W-:Y:S05]  /*3d90*/  @!P0 BRA `(.L_x_73) ;  /* 0x0000006800988947 */ /* 0x00efea0003800000 */
.L_x_181:
[----:B------:R-:W-:Y:S01]  /*3da0*/  UMOV UR27, UR22 ;  /* 0x00000016001b7c82 */ /* 0x000fe20008000000 */
[----:B------:R-:W-:Y:S05]  /*3db0*/  BRA.U !UP0, `(.L_x_74) ;  /* 0x0000000108c07547 */ /* 0x000fea000b800000 */
[----:B------:R-:W-:Y:S02]  /*3dc0*/  UIADD3 UR27, UPT, UPT, UR43, UR22, URZ ;  /* 0x000000162b1b7290 */ /* 0x000fe4000fffe0ff */
[----:B------:R-:W-:Y:S01]  /*3dd0*/  UPLOP3.LUT UP2, UPT, UPT, UPT, UPT, 0x40, 0x4 ;  /* 0x000000000004789c */ /* 0x000fe20003f4e870 */
[----:B------:R-:W-:Y:S01]  /*3de0*/  UMOV UR24, UR33 ;  /* 0x0000002100187c82 */ /* 0x000fe20008000000 */
[----:B------:R-:W-:-:S09]  /*3df0*/  UMOV UR10, UR23 ;  /* 0x00000017000a7c82 */ /* 0x000fd20008000000 */
.L_x_77:
[----:B--2---:R-:W-:Y:S01]  /*3e00*/  ULEA UR5, UR10, UR26, 0x3 ;  /* 0x0000001a0a057291 */ /* 0x004fe2000f8e18ff */
[----:B---3--:R-:W-:Y:S11]  /*3e10*/  @P2 BRA `(.L_x_75) ;  /* 0x00000000000c2947 */ /* 0x008ff60003800000 */
[----:B-1----:R-:W-:Y:S04]  /*3e20*/  SHF.L.U32 R5, R2, 0x1f, RZ ;  /* 0x0000001f02057819 */ /* 0x002fe800000006ff */
[----:B------:R-:W1:Y:S02]  /*3e30*/  SYNCS.PHASECHK.TRANS64.TRYWAIT P0, [UR5], R5 ;  /* 0x00000005ff0075a7 */ /* 0x000e640008001105 */
[----:B-1----:R-:W-:Y:S05]  /*3e40*/  @!P0 BRA `(.L_x_76) ;  /* 0x0000006800848947 */ /* 0x002fea0003800000 */
.L_x_75:
[----:B------:R-:W-:Y:S01]  /*3e50*/  UISETP.NE.AND UP0, UPT, UR24, 0x1, UPT ;  /* 0x000000011800788c */ /* 0x000fe2000bf05270 */
[----:B------:R-:W-:Y:S01]  /*3e60*/  PLOP3.LUT P2, PT, PT, PT, PT, 0x80, 0x8 ;  /* 0x000000000008781c */ /* 0x000fe20003f4f070 */
[----:B------:R-:W-:Y:S02]  /*3e70*/  UIADD3 UR4, UPT, UPT, UR10, 0x1, URZ ;  /* 0x000000010a047890 */ /* 0x000fe4000fffe0ff */
[----:B------:R-:W-:Y:S02]  /*3e80*/  UIADD3 UR25, UPT, UPT, UR5, 0x40, URZ ;  /* 0x0000004005197890 */ /* 0x000fe4000fffe0ff */
[----:B------:R-:W-:Y:S01]  /*3e90*/  UISETP.NE.AND UP1, UPT, UR4, 0x8, UPT ;  /* 0x000000080400788c */ /* 0x000fe2000bf25270 */
[----:B------:R-:W-:Y:S01]  /*3ea0*/  PLOP3.LUT P0, PT, PT, PT, UP0, 0x80, 0x8 ;  /* 0x000000000008781c */ /* 0x000fe20003f0f008 */
[----:B------:R-:W-:Y:S02]  /*3eb0*/  UIADD3 UR22, UPT, UPT, UR22, 0x1, URZ ;  /* 0x0000000116167890 */ /* 0x000fe4000fffe0ff */
[----:B------:R-:W-:Y:S02]  /*3ec0*/  USEL UR6, URZ, 0x1, UP1 ;  /* 0x00000001ff067887 */ /* 0x000fe40008800000 */
[----:B------:R-:W-:Y:S02]  /*3ed0*/  USEL UR23, UR4, URZ, UP1 ;  /* 0x000000ff04177287 */ /* 0x000fe40008800000 */
[----:B------:R-:W-:Y:S02]  /*3ee0*/  UIADD3 UR24, UPT, UPT, UR24, -0x1, URZ ;  /* 0xffffffff18187890 */ /* 0x000fe4000fffe0ff */
[----:B------:R-:W-:Y:S01]  /*3ef0*/  @UP0 ULEA UR4, UR23, UR26, 0x3 ;  /* 0x0000001a17040291 */ /* 0x000fe2000f8e18ff */
[----:B------:R-:W-:Y:S01]  /*3f00*/  LOP3.LUT R2, R2, UR6, RZ, 0x3c, !PT ;  /* 0x0000000602027c12 */ /* 0x000fe2000f8e3cff */
[----:B------:R-:W-:Y:S02]  /*3f10*/  ULEA UR6, UR10, UR30, 0xa ;  /* 0x0000001e0a067291 */ /* 0x000fe4000f8e50ff */
[----:B------:R-:W-:Y:S01]  /*3f20*/  UISETP.NE.AND UP0, UPT, UR22, UR27, UPT ;  /* 0x0000001b1600728c */ /* 0x000fe2000bf05270 */
[----:B-1----:R-:W-:Y:S01]  /*3f30*/  @P0 SHF.L.U32 R0, R2, 0x1f, RZ ;  /* 0x0000001f02000819 */ /* 0x002fe200000006ff */
[----:B------:R-:W-:Y:S02]  /*3f40*/  UIADD3 UR20, UPT, UPT, UR6, 0x2, URZ ;  /* 0x0000000206147890 */ /* 0x000fe4000fffe0ff */
[----:B------:R-:W-:Y:S01]  /*3f50*/  UIADD3 UR16, UPT, UPT, UR6, 0x4, URZ ;  /* 0x0000000406107890 */ /* 0x000fe2000fffe0ff */
[----:B------:R2:W3:Y:S01]  /*3f60*/  @P0 SYNCS.PHASECHK.TRANS64.TRYWAIT P2, [UR4], R0 ;  /* 0x00000000ff0005a7 */ /* 0x0004e20008041104 */
[----:B------:R-:W-:Y:S02]  /*3f70*/  ULEA UR4, UR10, UR29, 0x9 ;  /* 0x0000001d0a047291 */ /* 0x000fe4000f8e48ff */
[----:B------:R-:W-:Y:S02]  /*3f80*/  UIADD3 UR12, UPT, UPT, UR6, 0x6, URZ ;  /* 0x00000006060c7890 */ /* 0x000fe4000fffe0ff */
[----:B------:R-:W-:Y:S02]  /*3f90*/  UIADD3 UR18, UPT, UPT, UR4, 0x2, URZ ;  /* 0x0000000204127890 */ /* 0x000fe4000fffe0ff */
[----:B------:R-:W-:Y:S02]  /*3fa0*/  UIADD3 UR14, UPT, UPT, UR4, 0x4, URZ ;  /* 0x00000004040e7890 */ /* 0x000fe4000fffe0ff */
[----:B------:R-:W-:Y:S01]  /*3fb0*/  UIADD3 UR8, UPT, UPT, UR4, 0x6, URZ ;  /* 0x0000000604087890 */ /* 0x000fe2000fffe0ff */
[----:B------:R-:W-:Y:S01]  /*3fc0*/  UMOV UR7, 0x40004040 ;  /* 0x4000404000077882 */ /* 0x000fe20000000000 */
[----:B------:R-:W-:Y:S01]  /*3fd0*/  UMOV UR5, 0x40004040 ;  /* 0x4000404000057882 */ /* 0x000fe20000000000 */
[----:B------:R-:W-:Y:S01]  /*3fe0*/  UMOV UR21, 0x40004040 ;  /* 0x4000404000157882 */ /* 0x000fe20000000000 */
[----:B------:R2:W-:Y:S01]  /*3ff0*/  UTCHMMA.2CTA gdesc[UR4], gdesc[UR6], tmem[UR11], tmem[UR40], idesc[UR41], UP2 ;  /* 0x00ff2806040075ea */ /* 0x0005e2000920000b */
[----:B------:R-:W-:Y:S01]  /*4000*/  UPLOP3.LUT UP2, UPT, UPT, UPT, UPT, 0x80, 0x8 ;  /* 0x000000000008789c */ /* 0x000fe20003f4f070 */
[----:B------:R-:W-:Y:S01]  /*4010*/  UMOV UR19, 0x40004040 ;  /* 0x4000404000137882 */ /* 0x000fe20000000000 */
[----:B------:R-:W-:Y:S01]  /*4020*/  UMOV UR17, 0x40004040 ;  /* 0x4000404000117882 */ /* 0x000fe20000000000 */
[----:B------:R2:W-:Y:S01]  /*4030*/  UTCHMMA.2CTA gdesc[UR18], gdesc[UR20], tmem[UR11], tmem[UR38], idesc[UR39], UPT ;  /* 0x00ff2614120075ea */ /* 0x0005e2000ba0000b */
[----:B------:R-:W-:Y:S01]  /*4040*/  UMOV UR15, 0x40004040 ;  /* 0x40004040000f7882 */ /* 0x000fe20000000000 */
[----:B------:R-:W-:Y:S01]  /*4050*/  UMOV UR13, 0x40004040 ;  /* 0x40004040000d7882 */ /* 0x000fe20000000000 */
[----:B------:R-:W-:Y:S01]  /*4060*/  UMOV UR9, 0x40004040 ;  /* 0x4000404000097882 */ /* 0x000fe20000000000 */
[----:B------:R2:W-:Y:S01]  /*4070*/  UTCHMMA.2CTA gdesc[UR14], gdesc[UR16], tmem[UR11], tmem[UR36], idesc[UR37], UPT ;  /* 0x00ff24100e0075ea */ /* 0x0005e2000ba0000b */
[----:B------:R2:W-:Y:S01]  /*4080*/  UTCHMMA.2CTA gdesc[UR8], gdesc[UR12], tmem[UR11], tmem[UR34], idesc[UR35], UPT ;  /* 0x00ff220c080075ea */ /* 0x0005e2000ba0000b */
[----:B------:R2:W-:Y:S01]  /*4090*/  UTCBAR.2CTA.MULTICAST [UR25], URZ, UR28 ;  /* 0x000000ff190073e9 */ /* 0x0005e2000820081c */
[----:B------:R-:W-:Y:S01]  /*40a0*/  UMOV UR10, UR23 ;  /* 0x00000017000a7c82 */ /* 0x000fe20008000000 */
[----:B------:R-:W-:Y:S05]  /*40b0*/  BRA.U UP0, `(.L_x_77) ;  /* 0xfffffffd00507547 */ /* 0x000fea000b83ffff */
.L_x_74:
[----:B--2---:R-:W-:Y:S01]  /*40c0*/  UIADD3 UR4, UPT, UPT, UR31, 0xf0, URZ ;  /* 0x000000f01f047890 */ /* 0x004fe2000fffe0ff */
[----:B------:R-:W-:-:S08]  /*40d0*/  UMOV UR22, UR27 ;  /* 0x0000001b00167c82 */ /* 0x000fd00008000000 */
[----:B------:R2:W-:Y:S01]  /*40e0*/  UTCBAR.2CTA.MULTICAST [UR4], URZ, UR42 ;  /* 0x000000ff040073e9 */ /* 0x0005e2000820082a */
[----:B------:R-:W-:Y:S02]  /*40f0*/  NOP ;  /* 0x0000000000007918 */ /* 0x000fe40000000000 */
.L_x_72:
[----:B--2---:R-:W-:Y:S01]  /*4100*/  UIADD3 UR4, UPT, UPT, UR32, 0x1, URZ ;  /* 0x0000000120047890 */ /* 0x004fe2000fffe0ff */
[----:B------:R-:W-:-:S03]  /*4110*/  ISETP.NE.AND P0, PT, R8, 0x2, PT ;  /* 0x000000020800780c */ /* 0x000fc60003f05270 */
[----:B------:R-:W-:Y:S01]  /*4120*/  UISETP.NE.AND UP0, UPT, UR4, 0x4, UPT ;  /* 0x000000040400788c */ /* 0x000fe2000bf05270 */
[----:B-1----:R-:W-:Y:S02]  /*4130*/  SEL R0, RZ, 0x1, P0 ;  /* 0x00000001ff007807 */ /* 0x002fe40000000000 */
[----:B------:R-:W-:Y:S01]  /*4140*/  SEL R8, R8, RZ, P0 ;  /* 0x000000ff08087207 */ /* 0x000fe20000000000 */
[----:B------:R-:W-:Y:S01]  /*4150*/  USEL UR5, URZ, 0x1, UP0 ;  /* 0x00000001ff057887 */ /* 0x000fe20008000000 */
[----:B------:R-:W-:Y:S01]  /*4160*/  LOP3.LUT R3, R3, R0, RZ, 0x3c, !PT ;  /* 0x0000000003037212 */ /* 0x000fe200078e3cff */
[----:B------:R-:W-:-:S04]  /*4170*/  USEL UR32, UR4, URZ, UP0 ;  /* 0x000000ff04207287 */ /* 0x000fc80008000000 */
[----:B------:R-:W-:Y:S01]  /*4180*/  LOP3.LUT R9, R9, UR5, RZ, 0x3c, !PT ;  /* 0x0000000509097c12 */ /* 0x000fe2000f8e3cff */
[----:B------:R-:W-:Y:S07]  /*4190*/  @P1 BRA `(.L_x_78) ;  /* 0xfffffff800881947 */ /* 0x000fee000383ffff */
[----:B------:R-:W1:Y:S01]  /*41a0*/  S2UR UR8, SR_CgaCtaId ;  /* 0x00000000000879c3 */ /* 0x000e620000008800 */
[----:B------:R-:W-:Y:S01]  /*41b0*/  ELECT P0, URZ, PT ;  /* 0x0000000000ff782f */ /* 0x000fe20003800000 */
[----:B------:R-:W-:Y:S01]  /*41c0*/  HFMA2 R0, -RZ, RZ, 0, 5.9604644775390625e-08 ;  /* 0x00000001ff007431 */ /* 0x000fe200000001ff */
[----:B------:R-:W-:-:S05]  /*41d0*/  UMOV UR4, 0x40 ;  /* 0x0000004000047882 */ /* 0x000fca0000000000 */
[----:B------:R-:W-:Y:S01]  /*41e0*/  UVIRTCOUNT.DEALLOC.SMPOOL 0x80 ;  /* 0x000000800000784c */ /* 0x000fe20000000000 */
[----:B------:R-:W-:Y:S02]  /*41f0*/  UISETP.NE.AND UP1, UPT, UR47, URZ, UPT ;  /* 0x000000ff2f00728c */ /* 0x000fe4000bf25270 */
[----:B-1----:R-:W-:-:S09]  /*4200*/  ULEA UR8, UR8, UR4, 0x18 ;  /* 0x0000000408087291 */ /* 0x002fd2000f8ec0ff */
[----:B------:R1:W-:Y:S01]  /*4210*/  @P0 STS.U8 [UR8+0x1c], R0 ;  /* 0x00001c00ff000988 */ /* 0x0003e20008000008 */
[----:B------:R-:W-:Y:S05]  /*4220*/  BRA.U UP1, `(.L_x_79) ;  /* 0x0000000101a07547 */ /* 0x000fea000b800000 */
[----:B------:R-:W-:Y:S01]  /*4230*/  UIADD3 UR7, UPT, UPT, UR26, 0x110, URZ ;  /* 0x000001101a077890 */ /* 0x000fe2000fffe0ff */
[----:B------:R-:W-:-:S03]  /*4240*/  SHF.L.U32 R3, R9, 0x1f, RZ ;  /* 0x0000001f09037819 */ /* 0x000fc600000006ff */
[----:B------:R-:W-:-:S09]  /*4250*/  ULEA UR4, UR32, UR7, 0x3 ;  /* 0x0000000720047291 */ /* 0x000fd2000f8e18ff */
[----:B------:R-:W2:Y:S02]  /*4260*/  SYNCS.PHASECHK.TRANS64.TRYWAIT P0, [UR4], R3 ;  /* 0x00000003ff0075a7 */ /* 0x000ea40008001104 */
[----:B--2---:R-:W-:Y:S05]  /*4270*/  @!P0 BRA `(.L_x_80) ;  /* 0x0000006400908947 */ /* 0x004fea0003800000 */
.L_x_184:
        /* <DEDUP_REMOVED lines=9> */
.L_x_186:
        /* <DEDUP_REMOVED lines=9> */
.L_x_188:
[----:B------:R-:W-:-:S04]  /*43a0*/  UIADD3 UR4, UPT, UPT, UR4, 0x1, URZ ;  /* 0x0000000104047890 */ /* 0x000fc8000fffe0ff */
[----:B------:R-:W-:-:S04]  /*43b0*/  UISETP.NE.AND UP0, UPT, UR4, 0x4, UPT ;  /* 0x000000040400788c */ /* 0x000fc8000bf05270 */
[----:B------:R-:W-:Y:S02]  /*43c0*/  USEL UR5, URZ, 0x1, UP0 ;  /* 0x00000001ff057887 */ /* 0x000fe40008000000 */
[----:B------:R-:W-:-:S04]  /*43d0*/  USEL UR4, UR4, URZ, UP0 ;  /* 0x000000ff04047287 */ /* 0x000fc80008000000 */
[----:B------:R-:W-:Y:S01]  /*43e0*/  ULEA UR4, UR4, UR7, 0x3 ;  /* 0x0000000704047291 */ /* 0x000fe2000f8e18ff */
[----:B-1----:R-:W-:-:S04]  /*43f0*/  LOP3.LUT R3, R2, UR5, RZ, 0x3c, !PT ;  /* 0x0000000502037c12 */ /* 0x002fc8000f8e3cff */
[----:B------:R-:W-:Y:S01]  /*4400*/  SHF.L.U32 R3, R3, 0x1f, RZ ;  /* 0x0000001f03037819 */ /* 0x000fe200000006ff */
[----:B------:R-:W-:-:S04]  /*4410*/  IMAD.U32 R0, RZ, RZ, UR4 ;  /* 0x00000004ff007e24 */ /* 0x000fc8000f8e00ff */
[----:B------:R1:W2:Y:S03]  /*4420*/  SYNCS.PHASECHK.TRANS64.TRYWAIT P0, [R0+URZ], R3 ;  /* 0x00000003000075a7 */ /* 0x0002a600080011ff */
[----:B--2---:R-:W-:Y:S05]  /*4430*/  @!P0 NANOSLEEP.SYNCS 0x989680 ;  /* 0x009896800000895d */ /* 0x004fea0003900000 */
[----:B------:R-:W2:Y:S02]  /*4440*/  @!P0 SYNCS.PHASECHK.TRANS64 P0, [R0+URZ], R3 ;  /* 0x00000003000085a7 */ /* 0x000ea400080010ff */
[----:B--2---:R-:W-:Y:S05]  /*4450*/  @P0 BRA `(.L_x_83) ;  /* 0x0000000000200947 */ /* 0x004fea0003800000 */
.L_x_84:
[----:B--2---:R2:W4:Y:S02]  /*4460*/  SYNCS.PHASECHK.TRANS64.TRYWAIT P0, [R0+URZ], R3 ;  /* 0x00000003000075a7 */ /* 0x00452400080011ff */
[----:B----4-:R-:W-:Y:S05]  /*4470*/  @!P0 NANOSLEEP.SYNCS 0x989680 ;  /* 0x009896800000895d */ /* 0x010fea0003900000 */
[----:B------:R-:W4:Y:S02]  /*4480*/  @!P0 SYNCS.PHASECHK.TRANS64 P0, [R0+URZ], R3 ;  /* 0x00000003000085a7 */ /* 0x000f2400080010ff */
[----:B----4-:R-:W-:Y:S05]  /*4490*/  @!P0 BRA `(.L_x_84) ;  /* 0xfffffffc00f08947 */ /* 0x010fea000383ffff */
[----:B------:R-:W-:Y:S05]  /*44a0*/  BRA `(.L_x_83) ;  /* 0x00000000000c7947 */ /* 0x000fea0003800000 */
.L_x_79:
[----:B------:R-:W-:-:S04]  /*44b0*/  UIADD3 UR4, UPT, UPT, UR26, 0x150, URZ ;  /* 0x000001501a047890 */ /* 0x000fc8000fffe0ff */
[----:B------:R-:W-:-:S09]  /*44c0*/  UPRMT UR4, UR46, 0x654, UR4 ;  /* 0x000006542e047896 */ /* 0x000fd20008000004 */
[----:B------:R-:W-:Y:S03]  /*44d0*/  SYNCS.ARRIVE.TRANS64.RED.A1T0 RZ, [UR4], RZ ;  /* 0x000000ffffff79a7 */ /* 0x000fe60008100404 */
.L_x_83:
[----:B-12---:R-:W-:Y:S01]  /*44e0*/  SHF.L.U32 R3, RZ, 0x1f, RZ ;  /* 0x0000001fff037819 */ /* 0x006fe200000006ff */
[----:B------:R-:W-:Y:S01]  /*44f0*/  UIADD3 UR4, UPT, UPT, UR26, 0x150, URZ ;  /* 0x000001501a047890 */ /* 0x000fe2000fffe0ff */
[----:B------:R-:W-:Y:S02]  /*4500*/  PLOP3.LUT P0, PT, PT, PT, UP1, 0x80, 0x8 ;  /* 0x000000000008781c */ /* 0x000fe40003f0f018 */
[----:B------:R-:W1:Y:S02]  /*4510*/  SYNCS.PHASECHK.TRANS64.TRYWAIT P1, [UR26+0x150], R3 ;  /* 0x00015003ff0075a7 */ /* 0x000e64000802111a */
[----:B-1----:R-:W-:Y:S09]  /*4520*/  @!P1 BRA `(.L_x_85) ;  /* 0x00000064002c9947 */ /* 0x002ff20003800000 */
.L_x_190:
[----:B------:R-:W-:Y:S01]  /*4530*/  @!UP1 UPRMT UR4, UR46, 0x654, UR4 ;  /* 0x000006542e049896 */ /* 0x000fe20008000004 */
[----:B------:R-:W-:Y:S01]  /*4540*/  UMOV UR5, 0xffff ;  /* 0x0000ffff00057882 */ /* 0x000fe20000000000 */
[----:B------:R-:W-:-:S07]  /*4550*/  UMOV UR6, 0x1 ;  /* 0x0000000100067882 */ /* 0x000fce0000000000 */
[----:B------:R-:W-:Y:S01]  /*4560*/  @!P0 SYNCS.ARRIVE.TRANS64.RED.A1T0 RZ, [UR4], RZ ;  /* 0x000000ffffff89a7 */ /* 0x000fe20008100404 */
[----:B------:R-:W-:Y:S01]  /*4570*/  NOP ;  /* 0x0000000000007918 */ /* 0x000fe20000000000 */
[----:B-1----:R-:W1:Y:S01]  /*4580*/  LDS R0, [UR8+0x14] ;  /* 0x00001408ff007984 */ /* 0x002e620008000800 */
[----:B------:R-:W-:-:S04]  /*4590*/  ULOP3.LUT UR4, UR44, 0xffff, URZ, 0xc0, !UPT ;  /* 0x0000ffff2c047892 */ /* 0x000fc8000f8ec0ff */
[----:B------:R-:W-:-:S04]  /*45a0*/  USHF.R.U32.HI UR4, URZ, 0x5, UR4 ;  /* 0x00000005ff047899 */ /* 0x000fc80008011604 */
[----:B------:R-:W-:Y:S02]  /*45b0*/  USHF.L.U32 UR5, UR5, UR4, URZ ;  /* 0x0000000405057299 */ /* 0x000fe400080006ff */
[----:B------:R-:W-:-:S04]  /*45c0*/  USHF.L.U32 UR4, UR6, UR4, URZ ;  /* 0x0000000406047299 */ /* 0x000fc800080006ff */
[----:B-1----:R-:W-:-:S04]  /*45d0*/  LOP3.LUT R0, R0, UR5, RZ, 0xc0, !PT ;  /* 0x0000000500007c12 */ /* 0x002fc8000f8ec0ff */
[----:B------:R-:W-:-:S13]  /*45e0*/  ISETP.NE.AND P0, PT, R0, UR5, PT ;  /* 0x0000000500007c0c */ /* 0x000fda000bf05270 */
[----:B------:R-:W-:Y:S05]  /*45f0*/  @P0 BRA `(.L_x_86) ;  /* 0x0000000000580947 */ /* 0x000fea0003800000 */
[----:B------:R-:W1:Y:S02]  /*4600*/  LDS R0, [UR8+0x18] ;  /* 0x00001808ff007984 */ /* 0x000e640008000800 */
[----:B-1----:R-:W-:-:S04]  /*4610*/  LOP3.LUT R0, R0, UR4, RZ, 0xc0, !PT ;  /* 0x0000000400007c12 */ /* 0x002fc8000f8ec0ff */
[----:B------:R-:W-:-:S13]  /*4620*/  ISETP.NE.AND P0, PT, R0, UR4, PT ;  /* 0x0000000400007c0c */ /* 0x000fda000bf05270 */
[----:B------:R-:W-:Y:S05]  /*4630*/  @P0 BRA `(.L_x_87) ;  /* 0x00000000003c0947 */ /* 0x000fea0003800000 */
[----:B------:R-:W1:Y:S01]  /*4640*/  S2R R2, SR_LANEID ;  /* 0x0000000000027919 */ /* 0x000e620000000000 */
[----:B------:R-:W-:Y:S01]  /*4650*/  ULOP3.LUT UR5, URZ, UR5, URZ, 0x33, !UPT ;  /* 0x00000005ff057292 */ /* 0x000fe2000f8e33ff */
[----:B------:R-:W-:Y:S01]  /*4660*/  LOP3.LUT R4, RZ, UR4, RZ, 0x33, !PT ;  /* 0x00000004ff047c12 */ /* 0x000fe2000f8e33ff */
[----:B------:R-:W-:Y:S02]  /*4670*/  VOTEU.ANY UR4, UPT, PT ;  /* 0x0000000000047886 */ /* 0x000fe400038e0100 */
[----:B------:R-:W-:Y:S01]  /*4680*/  UFLO.U32 UR4, UR4 ;  /* 0x00000004000472bd */ /* 0x000fe200080e0000 */
[----:B------:R-:W2:Y:S01]  /*4690*/  REDUX UR6, R4 ;  /* 0x00000000040673c4 */ /* 0x000ea20000000000 */
[----:B------:R-:W-:-:S06]  /*46a0*/  IMAD.U32 R0, RZ, RZ, UR5 ;  /* 0x00000005ff007e24 */ /* 0x000fcc000f8e00ff */
[----:B------:R4:W-:Y:S01]  /*46b0*/  UTCATOMSWS.AND URZ, UR5 ;  /* 0x0000000500ff79e3 */ /* 0x0009e20008000000 */
[----:B------:R-:W3:Y:S01]  /*46c0*/  REDUX UR7, R0 ;  /* 0x00000000000773c4 */ /* 0x000ee20000000000 */
[----:B-1----:R-:W-:Y:S01]  /*46d0*/  ISETP.EQ.U32.AND P0, PT, R2, UR4, PT ;  /* 0x0000000402007c0c */ /* 0x002fe2000bf02070 */
[----:B--2---:R-:W-:Y:S01]  /*46e0*/  IMAD.U32 R2, RZ, RZ, UR6 ;  /* 0x00000006ff027e24 */ /* 0x004fe2000f8e00ff */
[----:B---3--:R-:W-:-:S11]  /*46f0*/  MOV R3, UR7 ;  /* 0x0000000700037c02 */ /* 0x008fd60008000f00 */
[----:B------:R4:W-:Y:S04]  /*4700*/  @P0 ATOMS.AND RZ, [UR8+0x14], R3 ;  /* 0x00001403ffff098c */ /* 0x0009e8000a800008 */
[----:B------:R4:W-:Y:S01]  /*4710*/  @P0 ATOMS.AND RZ, [UR8+0x18], R2 ;  /* 0x00001802ffff098c */ /* 0x0009e2000a800008 */
[----:B------:R-:W-:Y:S05]  /*4720*/  BRA `(.L_x_88) ;  /* 0x0000000000147947 */ /* 0x000fea0003800000 */
.L_x_87:
[----:B------:R-:W-:Y:S02]  /*4730*/  MOV R2, 0x4750 ;  /* 0x0000475000027802 */ /* 0x000fe40000000f00 */
[----:B---3-5:R-:W-:Y:S05]  /*4740*/  CALL.REL.NOINC `($__internal_0_$__cuda_sm10x_tcgen05_guardrail_trap_col_being_dealloced_not_returned_by_alloc) ;  /* 0x00000068000c7944 */ /* 0x028fea0003c00000 */
[----:B------:R-:W-:Y:S05]  /*4750*/  BRA `(.L_x_88) ;  /* 0x0000000000087947 */ /* 0x000fea0003800000 */
.L_x_86:
[----:B------:R-:W-:Y:S02]  /*4760*/  MOV R2, 0x4780 ;  /* 0x0000478000027802 */ /* 0x000fe40000000f00 */
[----:B---3-5:R-:W-:Y:S05]  /*4770*/  CALL.REL.NOINC `($__internal_2_$__cuda_sm10x_tcgen05_guardrail_trap_unallocated_columns_being_dealloced) ;  /* 0x0000006800187944 */ /* 0x028fea0003c00000 */
.L_x_88:
[----:B------:R-:W-:Y:S01]  /*4780*/  NOP ;  /* 0x0000000000007918 */ /* 0x000fe20000000000 */
[----:B----4-:R-:W-:Y:S05]  /*4790*/  EXIT ;  /* 0x000000000000794d */ /* 0x010fea0003800000 */
.L_x_59:
[----:B------:R-:W-:-:S09]  /*47a0*/  UISETP.NE.OR UP0, UPT, UR13, 0x3, !UP3 ;  /* 0x000000030d00788c */ /* 0x000fd2000df05670 */
[----:B------:R-:W-:Y:S05]  /*47b0*/  BRA.U UP0, `(.L_x_89) ;  /* 0x0000001100c87547 */ /* 0x000fea000b800000 */
[----:B------:R-:W1:Y:S01]  /*47c0*/  S2UR UR10, SR_CgaCtaId ;  /* 0x00000000000a79c3 */ /* 0x000e620000008800 */
[----:B------:R-:W2:Y:S01]  /*47d0*/  LDCU UR31, c[0x0][0x370] ;  /* 0x00006e00ff1f77ac */ /* 0x000ea20008000800 */
[----:B------:R-:W-:Y:S02]  /*47e0*/  HFMA2 R13, -RZ, RZ, 0, 0 ;  /* 0x00000000ff0d7431 */ /* 0x000fe400000001ff */
[----:B------:R-:W-:Y:S01]  /*47f0*/  IMAD.MOV.U32 R15, RZ, RZ, 0x1 ;  /* 0x00000001ff0f7424 */ /* 0x000fe200078e00ff */
[----:B------:R-:W-:Y:S01]  /*4800*/  MOV R7, 0x2000 ;  /* 0x0000200000077802 */ /* 0x000fe20000000f00 */
[----:B------:R-:W2:Y:S01]  /*4810*/  LDCU.128 UR48, c[0x0][0xb10] ;  /* 0x00016200ff3077ac */ /* 0x000ea20008000c00 */
[----:B------:R-:W-:Y:S01]  /*4820*/  IMAD.MOV.U32 R14, RZ, RZ, RZ ;  /* 0x000000ffff0e7224 */ /* 0x000fe200078e00ff */
[----:B------:R-:W3:Y:S01]  /*4830*/  LDC.64 R16, c[0x0][0x348] ;  /* 0x0000d200ff107b82 */ /* 0x000ee20000000a00 */
[----:B------:R-:W4:Y:S01]  /*4840*/  LDCU UR30, c[0x0][0x374] ;  /* 0x00006e80ff1e77ac */ /* 0x000f220008000800 */
[----:B------:R-:W1:Y:S06]  /*4850*/  LDCU UR15, c[0x0][0xb0c] ;  /* 0x00016180ff0f77ac */ /* 0x000e6c0008000800 */
[----:B------:R-:W3:Y:S01]  /*4860*/  LDC.64 R2, c[0x0][0x888] ;  /* 0x00022200ff027b82 */ /* 0x000ee20000000a00 */
[----:B------:R-:W3:Y:S01]  /*4870*/  LDCU UR54, c[0x0][0xb20] ;  /* 0x00016400ff3677ac */ /* 0x000ee20008000800 */
[----:B------:R-:W3:Y:S06]  /*4880*/  LDCU UR4, c[0x0][0xb30] ;  /* 0x00016600ff0477ac */ /* 0x000eec0008000800 */
[----:B------:R-:W3:Y:S01]  /*4890*/  LDC.64 R4, c[0x0][0x890] ;  /* 0x00022400ff047b82 */ /* 0x000ee20000000a00 */
[----:B------:R-:W-:Y:S01]  /*48a0*/  UMOV UR21, 0x400 ;  /* 0x0000040000157882 */ /* 0x000fe20000000000 */
[----:B--2---:R-:W-:-:S02]  /*48b0*/  UIMAD.WIDE.U32 UR6, UR31, UR48, URZ ;  /* 0x000000301f0672a5 */ /* 0x004fc4000f8e00ff */
[----:B----4-:R-:W-:Y:S02]  /*48c0*/  UIMAD.WIDE.U32 UR8, UR30, UR51, URZ ;  /* 0x000000331e0872a5 */ /* 0x010fe4000f8e00ff */
[----:B-1----:R-:W-:Y:S02]  /*48d0*/  ULEA UR21, UR10, UR21, 0x18 ;  /* 0x000000150a157291 */ /* 0x002fe4000f8ec0ff */
[----:B------:R-:W-:Y:S02]  /*48e0*/  UPLOP3.LUT UP2, UPT, UPT, UPT, UPT, 0x40, 0x4 ;  /* 0x000000000004789c */ /* 0x000fe40003f4e870 */
[----:B------:R-:W-:Y:S02]  /*48f0*/  UIADD3 UR37, UPT, UPT, UR21, 0x98, URZ ;  /* 0x0000009815257890 */ /* 0x000fe4000fffe0ff */
[----:B------:R-:W-:Y:S02]  /*4900*/  UIADD3 UR41, UPT, UPT, UR21, 0x80, URZ ;  /* 0x0000008015297890 */ /* 0x000fe4000fffe0ff */
[----:B------:R-:W-:-:S02]  /*4910*/  UIADD3 UR33, UPT, UPT, UR21, 0x88, URZ ;  /* 0x0000008815217890 */ /* 0x000fc4000fffe0ff */
[----:B------:R-:W-:Y:S01]  /*4920*/  UIADD3 UR25, UPT, UPT, UR21, 0x90, URZ ;  /* 0x0000009015197890 */ /* 0x000fe2000fffe0ff */
[----:B------:R-:W-:Y:S01]  /*4930*/  UMOV UR6, UR7 ;  /* 0x0000000700067c82 */ /* 0x000fe20008000000 */
[----:B------:R-:W-:Y:S01]  /*4940*/  UMOV UR47, UR9 ;  /* 0x00000009002f7c82 */ /* 0x000fe20008000000 */
[----:B------:R-:W-:Y:S02]  /*4950*/  UISETP.GE.AND UP0, UPT, UR45, 0x1, UPT ;  /* 0x000000012d00788c */ /* 0x000fe4000bf06270 */
[----:B------:R-:W-:Y:S01]  /*4960*/  UISETP.NE.AND UP4, UPT, UR45, 0x1, UPT ;  /* 0x000000012d00788c */ /* 0x000fe2000bf85270 */
[----:B------:R-:W1:Y:S01]  /*4970*/  LDCU.64 UR22, c[0x0][0xb28] ;  /* 0x00016500ff1677ac */ /* 0x000e620008000a00 */
[----:B------:R-:W-:Y:S02]  /*4980*/  UISETP.NE.AND UP6, UPT, UR15, 0x1, UPT ;  /* 0x000000010f00788c */ /* 0x000fe4000bfc5270 */
[----:B------:R-:W-:Y:S02]  /*4990*/  UISETP.NE.AND UP5, UPT, UR50, 0x1, UPT ;  /* 0x000000013200788c */ /* 0x000fe4000bfa5270 */
[----:B------:R-:W-:-:S02]  /*49a0*/  UPRMT UR37, UR10, 0x654, UR37 ;  /* 0x000006540a257896 */ /* 0x000fc40008000025 */
[----:B------:R-:W-:Y:S02]  /*49b0*/  USHF.R.U32.HI UR52, URZ, UR49, UR6 ;  /* 0x00000031ff347299 */ /* 0x000fe40008011606 */
[----:B------:R-:W-:Y:S02]  /*49c0*/  UPRMT UR46, UR10, 0x654, UR41 ;  /* 0x000006540a2e7896 */ /* 0x000fe40008000029 */
[----:B------:R-:W-:Y:S02]  /*49d0*/  UPRMT UR39, UR10, 0x654, UR33 ;  /* 0x000006540a277896 */ /* 0x000fe40008000021 */
[----:B------:R-:W-:Y:S02]  /*49e0*/  UPRMT UR38, UR10, 0x654, UR25 ;  /* 0x000006540a267896 */ /* 0x000fe40008000019 */
[----:B---3--:R-:W-:Y:S02]  /*49f0*/  USHF.R.U32.HI UR47, URZ, UR54, UR47 ;  /* 0x00000036ff2f7299 */ /* 0x008fe4000801162f */
[----:B------:R-:W-:-:S11]  /*4a00*/  UISETP.NE.AND UP3, UPT, UR4, 0x1, UPT ;  /* 0x000000010400788c */ /* 0x000fd6000bf65270 */
.L_x_100:
[C---:B------:R-:W-:Y:S02]  /*4a10*/  LEA R12, R14.reuse, UR21, 0x3 ;  /* 0x000000150e0c7c11 */ /* 0x040fe4000f8e18ff */
[----:B------:R-:W-:Y:S02]  /*4a20*/  SHF.L.U32 R9, R13, 0x1f, RZ ;  /* 0x0000001f0d097819 */ /* 0x000fe400000006ff */
[----:B------:R-:W-:Y:S02]  /*4a30*/  LEA R10, R14, UR21, 0x4 ;  /* 0x000000150e0a7c11 */ /* 0x000fe4000f8e20ff */
[----:B------:R-:W2:Y:S02]  /*4a40*/  SYNCS.PHASECHK.TRANS64.TRYWAIT P0, [R12+URZ+0xd0], R9 ;  /* 0x0000d0090c0075a7 */ /* 0x000ea400080011ff */
[----:B--23--:R-:W-:Y:S05]  /*4a50*/  @!P0 BRA `(.L_x_90) ;  /* 0x0000005c00f88947 */ /* 0x00cfea0003800000 */
.L_x_191:
[----:B--2---:R-:W2:Y:S01]  /*4a60*/  LDS.128 R8, [R10+0x160] ;  /* 0x000160000a087984 */ /* 0x004ea20000000c00 */
[----:B------:R-:W-:Y:S01]  /*4a70*/  UISETP.GE.AND UP0, UPT, UR45, 0x1, UPT ;  /* 0x000000012d00788c */ /* 0x000fe2000bf06270 */
[----:B------:R-:W-:Y:S01]  /*4a80*/  @!PT LDS RZ, [RZ] ;  /* 0x00000000fffff984 */ /* 0x000fe20000000800 */
[----:B------:R-:W-:Y:S01]  /*4a90*/  @!PT LDS RZ, [RZ] ;  /* 0x00000000fffff984 */ /* 0x000fe20000000800 */
[----:B------:R-:W-:Y:S01]  /*4aa0*/  @!PT LDS RZ, [RZ] ;  /* 0x00000000fffff984 */ /* 0x000fe20000000800 */
[----:B------:R-:W-:Y:S01]  /*4ab0*/  @!PT LDS RZ, [RZ] ;  /* 0x00000000fffff984 */ /* 0x000fe20000000800 */
[----:B------:R3:W-:Y:S06]  /*4ac0*/  MEMBAR.ALL.CTA ;  /* 0x0000000000007992 */ /* 0x0007ec0000008000 */
[----:B---3--:R-:W3:Y:S01]  /*4ad0*/  FENCE.VIEW.ASYNC.S ;  /* 0x00000000000073c6 */ /* 0x008ee20000000000 */
[----:B--2---:R-:W-:Y:S11]  /*4ae0*/  LOP3.LUT P0, RZ, R10, 0x1, RZ, 0xc0, !PT ;  /* 0x000000010aff7812 */ /* 0x004ff6000780c0ff */
[----:B------:R-:W-:Y:S02]  /*4af0*/  @!UPT UIADD3 URZ, UPT, UPT, URZ, URZ, URZ ;  /* 0x000000fffffff290 */ /* 0x000fe4000fffe0ff */
[----:B---3--:R-:W-:Y:S01]  /*4b00*/  VOTEU.ANY UP1, P0 ;  /* 0x0000000000ff7886 */ /* 0x008fe20000020100 */
[----:B------:R-:W-:Y:S11]  /*4b10*/  PLOP3.LUT P0, PT, PT, PT, UP1, 0x80, 0x8 ;  /* 0x000000000008781c */ /* 0x000ff60003f0f018 */
[----:B------:R-:W-:Y:S02]  /*4b20*/  @!UPT UIADD3 URZ, UPT, UPT, URZ, URZ, URZ ;  /* 0x000000fffffff290 */ /* 0x000fe4000fffe0ff */
[----:B------:R-:W-:Y:S02]  /*4b30*/  @P0 SHF.R.U32.HI R0, RZ, 0x10, R9 ;  /* 0x00000010ff000819 */ /* 0x000fe40000011609 */
[----:B------:R-:W-:Y:S02]  /*4b40*/  @P0 MOV R6, R8 ;  /* 0x0000000800060202 */ /* 0x000fe40000000f00 */
[----:B------:R-:W-:Y:S01]  /*4b50*/  @P0 R2UR UR4, R0 ;  /* 0x00000000000402ca */ /* 0x000fe200000e0000 */
[----:B------:R-:W-:Y:S01]  /*4b60*/  VIADD R0, R12, 0xe0 ;  /* 0x000000e00c007836 */ /* 0x000fe20000000000 */
[----:B------:R-:W-:Y:S02]  /*4b70*/  @P0 LOP3.LUT R8, R9, 0xffff, RZ, 0xc0, !PT ;  /* 0x0000ffff09080812 */ /* 0x000fe400078ec0ff */
[----:B------:R-:W-:Y:S02]  /*4b80*/  @P0 R2UR UR6, R6 ;  /* 0x00000000060602ca */ /* 0x000fe400000e0000 */
[----:B------:R-:W-:Y:S02]  /*4b90*/  PRMT R0, RZ, 0x654, R0 ;  /* 0x00000654ff007816 */ /* 0x000fe40000000000 */
[----:B------:R-:W-:Y:S02]  /*4ba0*/  @P0 R2UR UR5, R8 ;  /* 0x00000000080502ca */ /* 0x000fe400000e0000 */
[----:B------:R2:W-:Y:S03]  /*4bb0*/  SYNCS.ARRIVE.TRANS64.RED.A1T0 RZ, [R0+URZ], RZ ;  /* 0x000000ff00ff79a7 */ /* 0x0005e600081004ff */
[----:B------:R-:W-:Y:S04]  /*4bc0*/  @UP1 UMOV UR29, UR4 ;  /* 0x00000004001d1c82 */ /* 0x000fe80008000000 */
[----:B------:R-:W-:Y:S04]  /*4bd0*/  @UP1 UMOV UR14, UR6 ;  /* 0x00000006000e1c82 */ /* 0x000fe80008000000 */
[----:B------:R-:W-:Y:S01]  /*4be0*/  @UP1 UMOV UR13, UR5 ;  /* 0x00000005000d1c82 */ /* 0x000fe20008000000 */
[----:B------:R-:W-:Y:S05]  /*4bf0*/  BRA.U !UP0, `(.L_x_91) ;  /* 0x0000000108a47547 */ /* 0x000fea000b800000 */
[----:B------:R-:W-:Y:S02]  /*4c00*/  UIMAD.WIDE.U32 UR16, UR13, UR51, URZ ;  /* 0x000000330d1072a5 */ /* 0x000fe4000f8e00ff */
[----:B------:R-:W-:Y:S02]  /*4c10*/  UIMAD.WIDE.U32 UR18, UR14, UR48, URZ ;  /* 0x000000300e1272a5 */ /* 0x000fe4000f8e00ff */
[----:B------:R-:W-:Y:S02]  /*4c20*/  USEL UR4, UR30, UR47, !UP5 ;  /* 0x0000002f1e047287 */ /* 0x000fe4000e800000 */
[----:B------:R-:W-:Y:S02]  /*4c30*/  USEL UR7, UR31, UR52, !UP6 ;  /* 0x000000341f077287 */ /* 0x000fe4000f000000 */
[----:B-1----:R-:W-:Y:S02]  /*4c40*/  UIMAD.WIDE.U32 UR8, UR4, UR22, URZ ;  /* 0x00000016040872a5 */ /* 0x002fe4000f8e00ff */
[----:B------:R-:W-:Y:S01]  /*4c50*/  UIMAD.WIDE.U32 UR10, UR7, UR22, URZ ;  /* 0x00000016070a72a5 */ /* 0x000fe2000f8e00ff */
[----:B------:R-:W-:Y:S02]  /*4c60*/  UMOV UR5, UR17 ;  /* 0x0000001100057c82 */ /* 0x000fe40008000000 */
[----:B------:R-:W-:Y:S03]  /*4c70*/  USHF.R.U32.HI UR6, URZ, UR54, UR5 ;  /* 0x00000036ff067299 */ /* 0x000fe60008011605 */
[----:B------:R-:W-:Y:S01]  /*4c80*/  UMOV UR5, UR19 ;  /* 0x0000001300057c82 */ /* 0x000fe20008000000 */
[----:B------:R-:W-:Y:S02]  /*4c90*/  USEL UR6, UR13, UR6, !UP5 ;  /* 0x000000060d067287 */ /* 0x000fe4000e800000 */
[----:B------:R-:W-:Y:S03]  /*4ca0*/  USHF.R.U32.HI UR12, URZ, UR49, UR5 ;  /* 0x00000031ff0c7299 */ /* 0x000fe60008011605 */
[----:B------:R-:W-:Y:S02]  /*4cb0*/  UMOV UR5, UR9 ;  /* 0x0000000900057c82 */ /* 0x000fe40008000000 */
[----:B------:R-:W-:Y:S03]  /*4cc0*/  @UP4 USHF.R.U32.HI UR4, URZ, UR23, UR5 ;  /* 0x00000017ff044299 */ /* 0x000fe60008011605 */
[----:B------:R-:W-:Y:S01]  /*4cd0*/  UMOV UR5, UR11 ;  /* 0x0000000b00057c82 */ /* 0x000fe20008000000 */
[----:B------:R-:W-:Y:S02]  /*4ce0*/  UIMAD UR4, UR45, UR4, URZ ;  /* 0x000000042d0472a4 */ /* 0x000fe4000f8e02ff */
[----:B------:R-:W-:Y:S02]  /*4cf0*/  @UP4 USHF.R.U32.HI UR7, URZ, UR23, UR5 ;  /* 0x00000017ff074299 */ /* 0x000fe40008011605 */
[----:B------:R-:W-:Y:S02]  /*4d00*/  UIMAD.WIDE.U32 UR10, UR6, UR22, URZ ;  /* 0x00000016060a72a5 */ /* 0x000fe4000f8e00ff */
[----:B------:R-:W-:Y:S02]  /*4d10*/  USEL UR5, UR14, UR12, !UP6 ;  /* 0x0000000c0e057287 */ /* 0x000fe4000f000000 */
[----:B------:R-:W-:Y:S02]  /*4d20*/  UIMAD UR8, UR45, UR7, URZ ;  /* 0x000000072d0872a4 */ /* 0x000fe4000f8e02ff */
[----:B------:R-:W-:Y:S03]  /*4d30*/  UISETP.GE.AND UP0, UPT, UR6, UR4, UPT ;  /* 0x000000040600728c */ /* 0x000fe6000bf06270 */
[----:B------:R-:W-:Y:S01]  /*4d40*/  UMOV UR4, UR11 ;  /* 0x0000000b00047c82 */ /* 0x000fe20008000000 */
[----:B------:R-:W-:Y:S02]  /*4d50*/  UISETP.GE.OR UP0, UPT, UR5, UR8, UP0 ;  /* 0x000000080500728c */ /* 0x000fe40008706670 */
[----:B------:R-:W-:Y:S02]  /*4d60*/  USHF.R.U32.HI UR4, URZ, UR23, UR4 ;  /* 0x00000017ff047299 */ /* 0x000fe40008011604 */
[----:B------:R-:W-:Y:S02]  /*4d70*/  UIMAD.WIDE.U32 UR8, UR5, UR22, URZ ;  /* 0x00000016050872a5 */ /* 0x000fe4000f8e00ff */
[----:B------:R-:W-:Y:S04]  /*4d80*/  USEL UR10, UR6, UR4, !UP4 ;  /* 0x00000004060a7287 */ /* 0x000fe8000e000000 */
[----:B------:R-:W-:Y:S01]  /*4d90*/  UIADD3 UR11, UPT, UPT, -UR10, URZ, URZ ;  /* 0x000000ff0a0b7290 */ /* 0x000fe2000fffe1ff */
[----:B------:R-:W-:Y:S02]  /*4da0*/  @!UP0 UMOV UR4, UR9 ;  /* 0x0000000900048c82 */ /* 0x000fe40008000000 */
[----:B------:R-:W-:Y:S02]  /*4db0*/  @!UP0 USHF.R.U32.HI UR4, URZ, UR23, UR4 ;  /* 0x00000017ff048299 */ /* 0x000fe40008011604 */
[----:B------:R-:W-:Y:S02]  /*4dc0*/  UIMAD UR8, UR45, UR11, UR6 ;  /* 0x0000000b2d0872a4 */ /* 0x000fe4000f8e0206 */
[----:B------:R-:W-:Y:S04]  /*4dd0*/  @!UP0 USEL UR4, UR5, UR4, !UP4 ;  /* 0x0000000405048287 */ /* 0x000fe8000e000000 */
[----:B------:R-:W-:Y:S02]  /*4de0*/  @!UP0 UIMAD UR7, UR7, UR8, UR4 ;  /* 0x00000008070782a4 */ /* 0x000fe4000f8e0204 */
[----:B------:R-:W-:Y:S02]  /*4df0*/  @!UP0 UIADD3 UR9, UPT, UPT, UR10, -UR4, URZ ;  /* 0x800000040a098290 */ /* 0x000fe4000fffe0ff */
[----:B------:R-:W-:Y:S02]  /*4e00*/  UIADD3 UR8, UPT, UPT, -UR6, URZ, URZ ;  /* 0x000000ff06087290 */ /* 0x000fe4000fffe1ff */
[----:B------:R-:W-:Y:S02]  /*4e10*/  UIADD3 UR4, UPT, UPT, -UR5, URZ, URZ ;  /* 0x000000ff05047290 */ /* 0x000fe4000fffe1ff */
[----:B------:R-:W-:Y:S03]  /*4e20*/  @!UP0 UIMAD UR6, UR9, UR45, UR5 ;  /* 0x0000002d090682a4 */ /* 0x000fe6000f8e0205 */
[----:B------:R-:W-:Y:S01]  /*4e30*/  @!UP0 UMOV UR5, UR7 ;  /* 0x0000000700058c82 */ /* 0x000fe20008000000 */
[----:B------:R-:W-:Y:S02]  /*4e40*/  UIMAD UR7, UR15, UR4, UR14 ;  /* 0x000000040f0772a4 */ /* 0x000fe4000f8e020e */
[----:B------:R-:W-:Y:S02]  /*4e50*/  UIMAD UR4, UR50, UR8, UR13 ;  /* 0x00000008320472a4 */ /* 0x000fe4000f8e020d */
[----:B------:R-:W-:Y:S02]  /*4e60*/  UIMAD UR14, UR5, UR15, UR7 ;  /* 0x0000000f050e72a4 */ /* 0x000fe4000f8e0207 */
[----:B------:R-:W-:Y:S11]  /*4e70*/  UIMAD UR13, UR6, UR50, UR4 ;  /* 0x00000032060d72a4 */ /* 0x000ff6000f8e0204 */
[----:B------:R-:W-:Y:S01]  /*4e80*/  @!UPT UIADD3 URZ, UPT, UPT, URZ, URZ, URZ ;  /* 0x000000fffffff290 */ /* 0x000fe2000fffe0ff */
.L_x_91:
[----:B------:R-:W3:Y:S01]  /*4e90*/  @!UP3 LDCU.128 UR8, c[0x0][0xb10] ;  /* 0x00016200ff08b7ac */ /* 0x000ee20008000c00 */
[C---:B------:R-:W-:Y:S02]  /*4ea0*/  ISETP.NE.U32.AND P1, PT, R4.reuse, RZ, PT ;  /* 0x000000ff0400720c */ /* 0x040fe40003f25070 */
[----:B------:R-:W-:Y:S02]  /*4eb0*/  ISETP.NE.U32.AND P0, PT, R4, RZ, PT ;  /* 0x000000ff0400720c */ /* 0x000fe40003f05070 */
[C---:B------:R-:W-:Y:S02]  /*4ec0*/  ISETP.NE.AND.EX P1, PT, R5.reuse, RZ, PT, P1 ;  /* 0x000000ff0500720c */ /* 0x040fe40003f25310 */
[----:B------:R-:W-:Y:S01]  /*4ed0*/  ISETP.NE.AND.EX P0, PT, R5, RZ, PT, P0 ;  /* 0x000000ff0500720c */ /* 0x000fe20003f05300 */
[----:B------:R-:W4:Y:S01]  /*4ee0*/  @!UP3 LDCU UR5, c[0x0][0xb0c] ;  /* 0x00016180ff05b7ac */ /* 0x000f220008000800 */
[----:B------:R-:W-:Y:S01]  /*4ef0*/  SHF.L.U32 R9, R15, 0x1f, RZ ;  /* 0x0000001f0f097819 */ /* 0x000fe200000006ff */
[----:B------:R-:W-:Y:S02]  /*4f00*/  USHF.L.U32 UR42, UR32, 0x8, URZ ;  /* 0x00000008202a7899 */ /* 0x000fe400080006ff */
[----:B------:R-:W-:Y:S02]  /*4f10*/  USHF.L.U32 UR43, UR20, 0x6, URZ ;  /* 0x00000006142b7899 */ /* 0x000fe400080006ff */
[----:B---3--:R-:W-:Y:S07]  /*4f20*/  UIMAD.WIDE.U32 UR6, UR14, UR8, URZ ;  /* 0x000000080e0672a5 */ /* 0x008fee000f8e00ff */
[----:B------:R-:W-:Y:S01]  /*4f30*/  @!UP3 UMOV UR4, UR7 ;  /* 0x000000070004bc82 */ /* 0x000fe20008000000 */
[----:B----4-:R-:W-:Y:S02]  /*4f40*/  @!UP3 UISETP.NE.AND UP0, UPT, UR5, 0x1, UPT ;  /* 0x000000010500b88c */ /* 0x010fe4000bf05270 */
[----:B------:R-:W-:Y:S02]  /*4f50*/  @!UP3 USHF.R.U32.HI UR4, URZ, UR9, UR4 ;  /* 0x00000009ff04b299 */ /* 0x000fe40008011604 */
[----:B------:R-:W-:Y:S02]  /*4f60*/  UIMAD.WIDE.U32 UR6, UR13, UR11, URZ ;  /* 0x0000000b0d0672a5 */ /* 0x000fe4000f8e00ff */
[----:B------:R-:W-:Y:S02]  /*4f70*/  @!UP3 USEL UR8, UR14, UR4, !UP0 ;  /* 0x000000040e08b287 */ /* 0x000fe4000c000000 */
[----:B------:R-:W-:Y:S03]  /*4f80*/  @!UP3 UISETP.NE.AND UP0, UPT, UR10, 0x1, UPT ;  /* 0x000000010a00b88c */ /* 0x000fe6000bf05270 */
[----:B------:R-:W-:Y:S02]  /*4f90*/  @!UP3 UMOV UR6, UR7 ;  /* 0x000000070006bc82 */ /* 0x000fe40008000000 */
[----:B------:R-:W3:Y:S02]  /*4fa0*/  @!UP3 LDCU UR4, c[0x0][0xb20] ;  /* 0x00016400ff04b7ac */ /* 0x000ee40008000800 */
[----:B---3--:R-:W-:Y:S04]  /*4fb0*/  @!UP3 USHF.R.U32.HI UR6, URZ, UR4, UR6 ;  /* 0x00000004ff06b299 */ /* 0x008fe80008011606 */
[----:B------:R-:W-:Y:S04]  /*4fc0*/  @!UP3 USEL UR6, UR13, UR6, !UP0 ;  /* 0x000000060d06b287 */ /* 0x000fe8000c000000 */
[----:B------:R-:W-:Y:S02]  /*4fd0*/  @!UP3 UIADD3 UR4, UPT, UPT, -UR8, UR6, URZ ;  /* 0x000000060804b290 */ /* 0x000fe4000fffe1ff */
[----:B------:R-:W-:Y:S02]  /*4fe0*/  @!UP3 UIADD3 UR6, UPT, UPT, UR8, -UR6, URZ ;  /* 0x800000060806b290 */ /* 0x000fe4000fffe0ff */
[----:B------:R-:W-:Y:S02]  /*4ff0*/  @!UP3 UIMAD UR14, UR4, UR5, UR14 ;  /* 0x00000005040eb2a4 */ /* 0x000fe4000f8e020e */
[----:B------:R-:W-:Y:S01]  /*5000*/  @!UP3 UIMAD UR13, UR6, UR10, UR13 ;  /* 0x0000000a060db2a4 */ /* 0x000fe2000f8e020d */
[----:B------:R-:W-:Y:S11]  /*5010*/  BRA.U UP2, `(.L_x_92) ;  /* 0x0000000102107547 */ /* 0x000ff6000b800000 */
[----:B--2---:R-:W-:Y:S04]  /*5020*/  MOV R0, UR53 ;  /* 0x0000003500007c02 */ /* 0x004fe80008000f00 */
[----:B------:R-:W-:Y:S04]  /*5030*/  SHF.L.U32 R11, R0, 0x1f, RZ ;  /* 0x0000001f000b7819 */ /* 0x000fe800000006ff */
[----:B------:R-:W2:Y:S02]  /*5040*/  SYNCS.PHASECHK.TRANS64.TRYWAIT P2, [UR21+0xc8], R11 ;  /* 0x0000c80bff0075a7 */ /* 0x000ea40008041115 */
[----:B--2---:R-:W-:Y:S05]  /*5050*/  @!P2 BRA `(.L_x_93) ;  /* 0x00000058008ca947 */ /* 0x004fea0003800000 */
.L_x_92:
[----:B------:R-:W-:Y:S05]  /*5060*/  @!P1 BRA `(.L_x_94) ;  /* 0x0000000000309947 */ /* 0x000fea0003800000 */
[----:B------:R-:W-:Y:S01]  /*5070*/  ISETP.NE.U32.AND P1, PT, R2, RZ, PT ;  /* 0x000000ff0200720c */ /* 0x000fe20003f25070 */
[----:B------:R-:W3:Y:S01]  /*5080*/  LDCU.64 UR4, c[0x0][0x358] ;  /* 0x00006b00ff0477ac */ /* 0x000ee20008000a00 */
[----:B------:R-:W-:Y:S02]  /*5090*/  IMAD.MOV.U32 R80, RZ, RZ, 0x1 ;  /* 0x00000001ff507424 */ /* 0x000fe400078e00ff */
[----:B------:R-:W-:Y:S11]  /*50a0*/  ISETP.NE.AND.EX P1, PT, R3, RZ, PT, P1 ;  /* 0x000000ff0300720c */ /* 0x000ff60003f25310 */
[----:B------:R-:W-:Y:S02]  /*50b0*/  @!UPT UIADD3 URZ, UPT, UPT, URZ, URZ, URZ ;  /* 0x000000fffffff290 */ /* 0x000fe4000fffe0ff */
[----:B--2---:R-:W2:Y:S01]  /*50c0*/  @P1 LDC.64 R10, c[0x0][0x888] ;  /* 0x00022200ff0a1b82 */ /* 0x004ea20000000a00 */
[----:B------:R-:W-:Y:S04]  /*50d0*/  @P1 IMAD R0, R4, UR36, RZ ;  /* 0x0000002404001c24 */ /* 0x000fe8000f8e02ff */
[----:B--2---:R-:W-:Y:S04]  /*50e0*/  @P1 IMAD.WIDE R10, R0, 0x4, R10 ;  /* 0x00000004000a1825 */ /* 0x004fe800078e020a */
[----:B------:R-:W-:Y:S01]  /*50f0*/  HFMA2 R0, -RZ, RZ, 0, 5.9604644775390625e-08 ;  /* 0x00000001ff007431 */ /* 0x000fe200000001ff */
[----:B---3-5:R3:W5:Y:S04]  /*5100*/  @P1 LDG.E R41, desc[UR4][R10.64] ;  /* 0x000000040a291981 */ /* 0x028768000c1e1900 */
[----:B------:R-:W-:Y:S01]  /*5110*/  @!P1 PRMT R80, R0, 0x7610, R80 ;  /* 0x0000761000509816 */ /* 0x000fe20000000050 */
[----:B---3--:R-:W4:Y:S06]  /*5120*/  @!P1 LDC R41, c[0x0][0x880] ;  /* 0x00022000ff299b82 */ /* 0x008f2c0000000800 */
.L_x_94:
[----:B----45:R-:W-:Y:S01]  /*5130*/  @!P0 FSETP.EQ.AND P1, PT, R41, RZ, PT ;  /* 0x000000ff2900820b */ /* 0x030fe20003f22000 */
[----:B------:R-:W-:Y:S01]  /*5140*/  @!UPT UIADD3 URZ, UPT, UPT, URZ, URZ, URZ ;  /* 0x000000fffffff290 */ /* 0x000fe2000fffe0ff */
[----:B------:R-:W-:Y:S11]  /*5150*/  @!P0 BRA `(.L_x_95) ;  /* 0x0000000000188947 */ /* 0x000ff60003800000 */
[----:B------:R-:W-:Y:S02]  /*5160*/  LOP3.LUT P0, RZ, R80, 0xff, RZ, 0xc0, !PT ;  /* 0x000000ff50ff7812 */ /* 0x000fe4000780c0ff */
[----:B------:R-:W-:Y:S04]  /*5170*/  ISETP.NE.U32.AND P1, PT, R2, RZ, PT ;  /* 0x000000ff0200720c */ /* 0x000fe80003f25070 */
[----:B------:R-:W-:Y:S04]  /*5180*/  ISETP.NE.AND.EX P1, PT, R3, RZ, PT, P1 ;  /* 0x000000ff0300720c */ /* 0x000fe80003f25310 */
[----:B------:R-:W-:Y:S03]  /*5190*/  PLOP3.LUT P1, PT, P1, PT, PT, 0x8, 0x80 ;  /* 0x000000000080781c */ /* 0x000fe60000f2e170 */
[----:B------:R-:W-:Y:S11]  /*51a0*/  @P0 FSETP.EQ.AND P1, PT, R41, RZ, PT ;  /* 0x000000ff2900020b */ /* 0x000ff60003f22000 */
[----:B------:R-:W-:Y:S02]  /*51b0*/  @!UPT UIADD3 URZ, UPT, UPT, URZ, URZ, URZ ;  /* 0x000000fffffff290 */ /* 0x000fe4000fffe0ff */
.L_x_95:
[----:B------:R-:W3:Y:S01]  /*51c0*/  SYNCS.PHASECHK.TRANS64.TRYWAIT P2, [UR21+0xa0], R9 ;  /* 0x0000a009ff0075a7 */ /* 0x000ee20008041115 */
[----:B------:R-:W-:Y:S04]  /*51d0*/  ELECT P0, URZ, PT ;  /* 0x0000000000ff782f */ /* 0x000fe80003800000 */
[----:B------:R-:W-:Y:S11]  /*51e0*/  PLOP3.LUT P1, PT, P1, P0, PT, 0xf2, 0x2f ;  /* 0x00000000002f781c */ /* 0x000ff60000f21e72 */
[----:B------:R-:W-:Y:S02]  /*51f0*/  @!UPT UIADD3 URZ, UPT, UPT, URZ, URZ, URZ ;  /* 0x000000fffffff290 */ /* 0x000fe4000fffe0ff */
[----:B------:R-:W-:Y:S05]  /*5200*/  @!P1 IADD3 R8, P0, PT, R16, 0x580, RZ ;  /* 0x0000058010089810 */ /* 0x000fea0007f1e0ff */
[----:B------:R-:W-:Y:S01]  /*5210*/  @!P1 IMAD.X R6, RZ, RZ, R17, P0 ;  /* 0x000000ffff069224 */ /* 0x000fe200000e0611 */
[----:B---3--:R-:W-:Y:S07]  /*5220*/  @!P2 BRA `(.L_x_96) ;  /* 0x000000580030a947 */ /* 0x008fee0003800000 */
.L_x_194:
[----:B------:R-:W-:Y:S01]  /*5230*/  @!P1 R2UR UR5, R8 ;  /* 0x00000000080592ca */ /* 0x000fe200000e0000 */
[----:B------:R-:W-:Y:S01]  /*5240*/  VOTEU.ALL UP0, P1 ;  /* 0x0000000000ff7886 */ /* 0x000fe20000800000 */
[----:B------:R-:W-:Y:S01]  /*5250*/  @!P1 R2UR UR4, R6 ;  /* 0x00000000060492ca */ /* 0x000fe200000e0000 */
[----:B------:R-:W-:Y:S01]  /*5260*/  UMOV UR6, 0x0 ;  /* 0x0000000000067882 */ /* 0x000fe20000000000 */
[----:B------:R-:W-:Y:S01]  /*5270*/  UMOV UR7, 0x10000000 ;  /* 0x1000000000077882 */ /* 0x000fe20000000000 */
[----:B------:R-:W-:Y:S01]  /*5280*/  UMOV UR44, UR36 ;  /* 0x00000024002c7c82 */ /* 0x000fe20008000000 */
[----:B------:R-:W-:Y:S01]  /*5290*/  @!UP0 UIADD3 UR40, UPT, UPT, UR21, 0x200, URZ ;  /* 0x0000020015288890 */ /* 0x000fe2000fffe0ff */
[----:B--2---:R-:W-:Y:S01]  /*52a0*/  @!P1 IMAD.MOV.U32 R0, RZ, RZ, 0x2000 ;  /* 0x00002000ff009424 */ /* 0x004fe200078e00ff */
[----:B------:R-:W-:Y:S01]  /*52b0*/  @!UP0 UIADD3 UR10, UPT, UPT, UR42, 0x80, URZ ;  /* 0x000000802a0a8890 */ /* 0x000fe2000fffe0ff */
[----:B------:R-:W-:Y:S01]  /*52c0*/  @!P1 IADD3 R8, P0, PT, R16, 0x580, RZ ;  /* 0x0000058010089810 */ /* 0x000fe20007f1e0ff */
[----:B------:R-:W-:Y:S01]  /*52d0*/  @!UP0 UIADD3 UR8, UPT, UPT, UR21, 0x1200, URZ ;  /* 0x0000120015088890 */ /* 0x000fe2000fffe0ff */
[----:B------:R-:W-:Y:S02]  /*52e0*/  VOTEU.ALL UP0, P1 ;  /* 0x0000000000ff7886 */ /* 0x000fe40000800000 */
[----:B------:R-:W-:Y:S01]  /*52f0*/  IMAD.U32 R10, RZ, RZ, UR5 ;  /* 0x00000005ff0a7e24 */ /* 0x000fe2000f8e00ff */
[----:B------:R-:W-:Y:S01]  /*5300*/  UMOV UR9, UR41 ;  /* 0x0000002900097c82 */ /* 0x000fe20008000000 */
[----:B------:R-:W-:Y:S01]  /*5310*/  IMAD.U32 R11, RZ, RZ, UR4 ;  /* 0x00000004ff0b7e24 */ /* 0x000fe2000f8e00ff */
[----:B------:R-:W-:Y:S01]  /*5320*/  UMOV UR11, UR43 ;  /* 0x0000002b000b7c82 */ /* 0x000fe20008000000 */
[----:B------:R-:W-:Y:S01]  /*5330*/  UMOV UR12, UR36 ;  /* 0x00000024000c7c82 */ /* 0x000fe20008000000 */
[----:B------:R-:W-:Y:S01]  /*5340*/  @!P1 R2UR UR4, R10 ;  /* 0x000000000a0492ca */ /* 0x000fe200000e0000 */
[----:B------:R-:W-:Y:S01]  /*5350*/  @!P1 IMAD.X R6, RZ, RZ, R17, P0 ;  /* 0x000000ffff069224 */ /* 0x000fe200000e0611 */
[----:B------:R-:W-:Y:S11]  /*5360*/  @!P1 R2UR UR5, R11 ;  /* 0x000000000b0592ca */ /* 0x000ff600000e0000 */
[----:B------:R-:W-:Y:S02]  /*5370*/  @!UPT UIADD3 URZ, UPT, UPT, URZ, URZ, URZ ;  /* 0x000000fffffff290 */ /* 0x000fe4000fffe0ff */
[----:B------:R2:W-:Y:S01]  /*5380*/  @!UP0 UTMALDG.3D [UR40], [UR4], desc[UR6] ;  /* 0x00000628040085b4 */ /* 0x0005e20008011000 */
[----:B------:R-:W-:Y:S05]  /*5390*/  VOTEU.ALL UP0, P1 ;  /* 0x0000000000ff7886 */ /* 0x000fea0000800000 */
[----:B------:R2:W-:Y:S01]  /*53a0*/  @!UP0 UTMALDG.3D [UR8], [UR4], desc[UR6] ;  /* 0x00000608040085b4 */ /* 0x0005e20008011000 */
[----:B------:R2:W-:Y:S01]  /*53b0*/  @!P1 SYNCS.ARRIVE.TRANS64.RED.A0TR RZ, [UR21+0x80], R0 ;  /* 0x00008000ffff99a7 */ /* 0x0005e20008300415 */
[----:B------:R-:W-:Y:S01]  /*53c0*/  SYNCS.ARRIVE.TRANS64.RED.A1T0 RZ, [UR46], RZ ;  /* 0x000000ffffff79a7 */ /* 0x000fe2000810042e */
[----:B------:R-:W3:Y:S02]  /*53d0*/  SYNCS.PHASECHK.TRANS64.TRYWAIT P2, [UR21+0xa8], R9 ;  /* 0x0000a809ff0075a7 */ /* 0x000ee40008041115 */
[----:B--23--:R-:W-:Y:S05]  /*53e0*/  @!P2 BRA `(.L_x_97) ;  /* 0x0000005400d8a947 */ /* 0x00cfea0003800000 */
.L_x_196:
        /* <DEDUP_REMOVED lines=10> */
[----:B------:R-:W-:Y:S02]  /*5490*/  @!UP0 UIADD3 UR10, UPT, UPT, UR42, 0xa0, URZ ;  /* 0x000000a02a0a8890 */ /* 0x000fe4000fffe0ff */
[----:B------:R-:W-:Y:S01]  /*54a0*/  @!UP0 UIADD3 UR8, UPT, UPT, UR21, 0x3200, URZ ;  /* 0x0000320015088890 */ /* 0x000fe2000fffe0ff */
[----:B------:R-:W-:Y:S01]  /*54b0*/  IMAD.U32 R10, RZ, RZ, UR5 ;  /* 0x00000005ff0a7e24 */ /* 0x000fe2000f8e00ff */
[----:B------:R-:W-:Y:S01]  /*54c0*/  VOTEU.ALL UP0, P1 ;  /* 0x0000000000ff7886 */ /* 0x000fe20000800000 */
[----:B------:R-:W-:Y:S01]  /*54d0*/  IMAD.U32 R11, RZ, RZ, UR4 ;  /* 0x00000004ff0b7e24 */ /* 0x000fe2000f8e00ff */
[----:B------:R-:W-:Y:S01]  /*54e0*/  UMOV UR9, UR33 ;  /* 0x0000002100097c82 */ /* 0x000fe20008000000 */
[----:B------:R-:W-:Y:S01]  /*54f0*/  UMOV UR11, UR43 ;  /* 0x0000002b000b7c82 */ /* 0x000fe20008000000 */
[----:B------:R-:W-:Y:S01]  /*5500*/  @!P1 R2UR UR4, R10 ;  /* 0x000000000a0492ca */ /* 0x000fe200000e0000 */
[----:B------:R-:W-:Y:S01]  /*5510*/  UMOV UR12, UR36 ;  /* 0x00000024000c7c82 */ /* 0x000fe20008000000 */
[----:B------:R-:W-:Y:S01]  /*5520*/  @!P1 R2UR UR5, R11 ;  /* 0x000000000b0592ca */ /* 0x000fe200000e0000 */
[----:B------:R-:W-:Y:S11]  /*5530*/  @!P1 IMAD.X R6, RZ, RZ, R17, P0 ;  /* 0x000000ffff069224 */ /* 0x000ff600000e0611 */
[----:B------:R-:W-:Y:S01]  /*5540*/  @!UPT UIADD3 URZ, UPT, UPT, URZ, URZ, URZ ;  /* 0x000000fffffff290 */ /* 0x000fe2000fffe0ff */
[----:B------:R2:W-:Y:S01]  /*5550*/  @!UP0 UTMALDG.3D [UR32], [UR4], desc[UR6] ;  /* 0x00000620040085b4 */ /* 0x0005e20008011000 */
[----:B------:R-:W-:Y:S05]  /*5560*/  VOTEU.ALL UP0, P1 ;  /* 0x0000000000ff7886 */ /* 0x000fea0000800000 */
[----:B------:R2:W-:Y:S01]  /*5570*/  @!UP0 UTMALDG.3D [UR8], [UR4], desc[UR6] ;  /* 0x00000608040085b4 */ /* 0x0005e20008011000 */
[----:B------:R2:W-:Y:S01]  /*5580*/  @!P1 SYNCS.ARRIVE.TRANS64.RED.A0TR RZ, [UR21+0x88], R0 ;  /* 0x00008800ffff99a7 */ /* 0x0005e20008300415 */
[----:B------:R-:W-:Y:S01]  /*5590*/  SYNCS.ARRIVE.TRANS64.RED.A1T0 RZ, [UR39], RZ ;  /* 0x000000ffffff79a7 */ /* 0x000fe20008100427 */
[----:B------:R-:W3:Y:S02]  /*55a0*/  SYNCS.PHASECHK.TRANS64.TRYWAIT P2, [UR21+0xb0], R9 ;  /* 0x0000b009ff0075a7 */ /* 0x000ee40008041115 */
[----:B--23--:R-:W-:Y:S05]  /*55b0*/  @!P2 BRA `(.L_x_98) ;  /* 0x00000054007ca947 */ /* 0x00cfea0003800000 */
.L_x_198:
        /* <DEDUP_REMOVED lines=9> */
[----:B------:R-:W-:Y:S01]  /*5650*/  VIADD R14, R14, 0x1 ;  /* 0x000000010e0e7836 */ /* 0x000fe20000000000 */
        /* <DEDUP_REMOVED lines=10> */
[----:B------:R-:W-:Y:S11]  /*5700*/  UMOV UR12, UR36 ;  /* 0x00000024000c7c82 */ /* 0x000ff60008000000 */
        /* <DEDUP_REMOVED lines=8> */
.L_x_200:
[----:B------:R-:W-:Y:S01]  /*5790*/  UPLOP3.LUT UP2, UPT, UPT, UPT, UPT, 0x80, 0x8 ;  /* 0x000000000008789c */ /* 0x000fe20003f4f070 */
[----:B------:R-:W-:Y:S01]  /*57a0*/  @!P1 IADD3 R6, P0, PT, R16, 0x580, RZ ;  /* 0x0000058010069810 */ /* 0x000fe20007f1e0ff */
[----:B------:R-:W-:Y:S01]  /*57b0*/  UMOV UR6, 0x0 ;  /* 0x0000000000067882 */ /* 0x000fe20000000000 */
[----:B------:R-:W-:Y:S01]  /*57c0*/  UMOV UR7, 0x10000000 ;  /* 0x1000000000077882 */ /* 0x000fe20000000000 */
[----:B------:R-:W-:Y:S01]  /*57d0*/  VOTEU.ALL UP0, P1 ;  /* 0x0000000000ff7886 */ /* 0x000fe20000800000 */
[----:B------:R-:W-:Y:S01]  /*57e0*/  @!P1 R2UR UR5, R6 ;  /* 0x00000000060592ca */ /* 0x000fe200000e0000 */
[----:B--2---:R-:W-:Y:S01]  /*57f0*/  @!P1 IMAD.X R0, RZ, RZ, R17, P0 ;  /* 0x000000ffff009224 */ /* 0x004fe200000e0611 */
[----:B------:R-:W-:Y:S01]  /*5800*/  UMOV UR19, UR43 ;  /* 0x0000002b00137c82 */ /* 0x000fe20008000000 */
[----:B------:R-:W-:Y:S01]  /*5810*/  UMOV UR20, UR36 ;  /* 0x0000002400147c82 */ /* 0x000fe20008000000 */
[----:B------:R-:W-:Y:S01]  /*5820*/  @!UP0 UIADD3 UR18, UPT, UPT, UR42, 0x60, URZ ;  /* 0x000000602a128890 */ /* 0x000fe2000fffe0ff */
[----:B------:R-:W-:Y:S01]  /*5830*/  R2UR UR26, R82 ;  /* 0x00000000521a72ca */ /* 0x000fe200000e0000 */
[----:B------:R-:W-:Y:S01]  /*5840*/  @!UP0 UIADD3 UR16, UPT, UPT, UR21, 0x6200, URZ ;  /* 0x0000620015108890 */ /* 0x000fe2000fffe0ff */
[----:B------:R-:W-:Y:S01]  /*5850*/  @!P1 R2UR UR4, R0 ;  /* 0x00000000000492ca */ /* 0x000fe200000e0000 */
[----:B------:R-:W-:Y:S01]  /*5860*/  @!UP0 UIADD3 UR17, UPT, UPT, UR21, 0x98, URZ ;  /* 0x0000009815118890 */ /* 0x000fe2000fffe0ff */
[----:B------:R-:W-:Y:S01]  /*5870*/  R2UR UR24, R83 ;  /* 0x00000000531872ca */ /* 0x000fe200000e0000 */
[----:B------:R-:W-:Y:S01]  /*5880*/  @!UP0 UIADD3 UR10, UPT, UPT, UR42, 0xe0, URZ ;  /* 0x000000e02a0a8890 */ /* 0x000fe2000fffe0ff */
[----:B------:R-:W-:Y:S01]  /*5890*/  ISETP.NE.AND P0, PT, R14, 0x2, PT ;  /* 0x000000020e00780c */ /* 0x000fe20003f05270 */
[----:B------:R-:W-:Y:S01]  /*58a0*/  @!UP0 UIADD3 UR8, UPT, UPT, UR21, 0x7200, URZ ;  /* 0x0000720015088890 */ /* 0x000fe2000fffe0ff */
[----:B------:R-:W-:Y:S01]  /*58b0*/  IMAD.U32 R8, RZ, RZ, UR5 ;  /* 0x00000005ff087e24 */ /* 0x000fe2000f8e00ff */
[----:B------:R-:W-:Y:S01]  /*58c0*/  VOTEU.ALL UP0, P1 ;  /* 0x0000000000ff7886 */ /* 0x000fe20000800000 */
[----:B------:R-:W-:Y:S01]  /*58d0*/  UMOV UR11, UR43 ;  /* 0x0000002b000b7c82 */ /* 0x000fe20008000000 */
[----:B------:R-:W-:Y:S01]  /*58e0*/  UMOV UR12, UR36 ;  /* 0x00000024000c7c82 */ /* 0x000fe20008000000 */
[----:B------:R-:W-:Y:S01]  /*58f0*/  UMOV UR9, UR17 ;  /* 0x0000001100097c82 */ /* 0x000fe20008000000 */
[----:B------:R-:W-:Y:S01]  /*5900*/  SEL R0, RZ, 0x1, P0 ;  /* 0x00000001ff007807 */ /* 0x000fe20000000000 */
[----:B------:R-:W-:Y:S01]  /*5910*/  UIADD3 UR32, UPT, UPT, UR13, UR26, URZ ;  /* 0x0000001a0d207290 */ /* 0x000fe2000fffe0ff */
[----:B------:R-:W-:Y:S01]  /*5920*/  IMAD.U32 R9, RZ, RZ, UR4 ;  /* 0x00000004ff097e24 */ /* 0x000fe2000f8e00ff */
[----:B------:R-:W-:Y:S01]  /*5930*/  @!P1 R2UR UR4, R8 ;  /* 0x00000000080492ca */ /* 0x000fe200000e0000 */
[----:B------:R-:W-:Y:S01]  /*5940*/  UMOV UR36, UR29 ;  /* 0x0000001d00247c82 */ /* 0x000fe20008000000 */
[----:B------:R-:W-:Y:S02]  /*5950*/  LOP3.LUT R13, R13, R0, RZ, 0x3c, !PT ;  /* 0x000000000d0d7212 */ /* 0x000fe400078e3cff */
[----:B------:R-:W-:Y:S02]  /*5960*/  @!P1 R2UR UR5, R9 ;  /* 0x00000000090592ca */ /* 0x000fe400000e0000 */
[----:B------:R-:W-:Y:S02]  /*5970*/  LOP3.LUT R15, R15, 0x1, RZ, 0x3c, !PT ;  /* 0x000000010f0f7812 */ /* 0x000fe400078e3cff */
[----:B------:R-:W-:Y:S09]  /*5980*/  SEL R14, R14, RZ, P0 ;  /* 0x000000ff0e0e7207 */ /* 0x000ff20000000000 */
[----:B------:R2:W-:Y:S01]  /*5990*/  @!UP0 UTMALDG.3D [UR16], [UR4], desc[UR6] ;  /* 0x00000610040085b4 */ /* 0x0005e20008011000 */
[----:B------:R-:W-:Y:S05]  /*59a0*/  VOTEU.ALL UP0, P1 ;  /* 0x0000000000ff7886 */ /* 0x000fea0000800000 */
[----:B------:R3:W-:Y:S01]  /*59b0*/  @!UP0 UTMALDG.3D [UR8], [UR4], desc[UR6] ;  /* 0x00000608040085b4 */ /* 0x0007e20008011000 */
[----:B------:R3:W-:Y:S01]  /*59c0*/  @!P1 SYNCS.ARRIVE.TRANS64.RED.A0TR RZ, [UR21+0x98], R7 ;  /* 0x00009807ffff99a7 */ /* 0x0007e20008300415 */
[----:B------:R-:W-:Y:S01]  /*59d0*/  SYNCS.ARRIVE.TRANS64.RED.A1T0 RZ, [UR37], RZ ;  /* 0x000000ffffff79a7 */ /* 0x000fe20008100425 */
[----:B--2---:R-:W-:Y:S01]  /*59e0*/  UIADD3 UR20, UPT, UPT, UR14, UR24, URZ ;  /* 0x000000180e147290 */ /* 0x004fe2000fffe0ff */
[----:B------:R-:W-:Y:S11]  /*59f0*/  BRA.U UP1, `(.L_x_100) ;  /* 0xfffffff101047547 */ /* 0x000ff6000b83ffff */
[----:B------:R-:W-:-:S04]  /*5a00*/  SHF.L.U32 R3, R15, 0x1f, RZ ;  /* 0x0000001f0f037819 */ /* 0x000fc800000006ff */
[----:B------:R-:W2:Y:S02]  /*5a10*/  SYNCS.PHASECHK.TRANS64.TRYWAIT P0, [UR21+0xa0], R3 ;  /* 0x0000a003ff0075a7 */ /* 0x000ea40008001115 */
[----:B--2---:R-:W-:Y:S05]  /*5a20*/  @!P0 BRA `(.L_x_101) ;  /* 0x0000005000908947 */ /* 0x004fea0003800000 */
.L_x_202:
[----:B------:R-:W4:Y:S02]  /*5a30*/  SYNCS.PHASECHK.TRANS64.TRYWAIT P0, [UR21+0xa8], R3 ;  /* 0x0000a803ff0075a7 */ /* 0x000f240008001115 */
[----:B----4-:R-:W-:Y:S05]  /*5a40*/  @!P0 BRA `(.L_x_102) ;  /* 0x0000005000a08947 */ /* 0x010fea0003800000 */
.L_x_204:
[----:B------:R-:W4:Y:S02]  /*5a50*/  SYNCS.PHASECHK.TRANS64.TRYWAIT P0, [UR21+0xb0], R3 ;  /* 0x0000b003ff0075a7 */ /* 0x000f240008001115 */
[----:B----4-:R-:W-:Y:S05]  /*5a60*/  @!P0 BRA `(.L_x_103) ;  /* 0x0000005000b08947 */ /* 0x010fea0003800000 */
.L_x_206:
[----:B--2---:R-:W-:-:S07]  /*5a70*/  MOV R0, UR21 ;  /* 0x0000001500007c02 */ /* 0x004fce0008000f00 */
.L_x_104:
[----:B--2---:R-:W-:-:S04]  /*5a80*/  SHF.L.U32 R3, R15, 0x1f, RZ ;  /* 0x0000001f0f037819 */ /* 0x004fc800000006ff */
[----:B------:R2:W4:Y:S03]  /*5a90*/  SYNCS.PHASECHK.TRANS64.TRYWAIT P0, [R0+URZ+0xb8], R3 ;  /* 0x0000b803000075a7 */ /* 0x00052600080011ff */
[----:B----4-:R-:W-:Y:S05]  /*5aa0*/  @!P0 NANOSLEEP.SYNCS 0x989680 ;  /* 0x009896800000895d */ /* 0x010fea0003900000 */
[----:B------:R-:W4:Y:S02]  /*5ab0*/  @!P0 SYNCS.PHASECHK.TRANS64 P0, [R0+URZ+0xb8], R3 ;  /* 0x0000b803000085a7 */ /* 0x000f2400080010ff */
[----:B-1-34-:R-:W-:Y:S05]  /*5ac0*/  @P0 EXIT ;  /* 0x000000000000094d */ /* 0x01afea0003800000 */
[----:B------:R-:W-:Y:S05]  /*5ad0*/  BRA `(.L_x_104) ;  /* 0xfffffffc00e87947 */ /* 0x000fea000383ffff */
.L_x_89:
[----:B------:R-:W-:-:S06]  /*5ae0*/  UISETP.GE.AND UP0, UPT, UR13, 0x4, UPT ;  /* 0x000000040d00788c */ /* 0x000fcc000bf06270 */
[----:B------:R-:W-:-:S13]  /*5af0*/  PLOP3.LUT P0, PT, PT, PT, UP0, 0x80, 0x8 ;  /* 0x000000000008781c */ /* 0x000fda0003f0f008 */
[----:B------:R-:W-:Y:S05]  /*5b00*/  @!P0 EXIT ;  /* 0x000000000000894d */ /* 0x000fea0003800000 */
[----:B------:R-:W1:Y:S08]  /*5b10*/  S2UR UR4, SR_CgaCtaId ;  /* 0x00000000000479c3 */ /* 0x000e700000008800 */
[----:B------:R-:W-:Y:S01]  /*5b20*/  BAR.SYNC.DEFER_BLOCKING 0x6, 0xa0 ;  /* 0x0182800000007b1d */ /* 0x000fe20000010000 */
[----:B------:R-:W-:Y:S01]  /*5b30*/  IMAD.SHL.U32 R3, R95, 0x20, RZ ;  /* 0x000000205f037824 */ /* 0x000fe200078e00ff */
[C---:B------:R-:W-:Y:S01]  /*5b40*/  SHF.L.U32 R4, R81.reuse, 0x15, RZ ;  /* 0x0000001551047819 */ /* 0x040fe200000006ff */
[----:B------:R-:W-:Y:S01]  /*5b50*/  IMAD.SHL.U32 R5, R81, 0x400, RZ ;  /* 0x0000040051057824 */ /* 0x000fe200078e00ff */
[C---:B------:R-:W-:Y:S01]  /*5b60*/  LOP3.LUT R96, R95.reuse, 0x60, RZ, 0xc0, !PT ;  /* 0x000000605f607812 */ /* 0x040fe200078ec0ff */
[----:B------:R-:W-:Y:S01]  /*5b70*/  IMAD.SHL.U32 R2, R95, 0x4, RZ ;  /* 0x000000045f027824 */ /* 0x000fe200078e00ff */
[----:B------:R-:W-:-:S02]  /*5b80*/  UMOV UR43, 0x400 ;  /* 0x00000400002b7882 */ /* 0x000fc40000000000 */
[----:B------:R-:W2:Y:S01]  /*5b90*/  LDC.64 R78, c[0x0][0x8b0] ;  /* 0x00022c00ff4e7b82 */ /* 0x000ea20000000a00 */
[----:B------:R-:W-:Y:S01]  /*5ba0*/  LOP3.LUT R94, R3, 0xb20, RZ, 0xc0, !PT ;  /* 0x00000b20035e7812 */ /* 0x000fe200078ec0ff */
[----:B------:R-:W-:Y:S01]  /*5bb0*/  IMAD.U32 R37, R95, 0x10000, RZ ;  /* 0x000100005f257824 */ /* 0x000fe200078e00ff */
[----:B------:R-:W-:Y:S01]  /*5bc0*/  LOP3.LUT R3, R3, 0xc0, RZ, 0xc0, !PT ;  /* 0x000000c003037812 */ /* 0x000fe200078ec0ff */
[----:B------:R-:W-:Y:S01]  /*5bd0*/  HFMA2 R36, -RZ, RZ, 0, 0 ;  /* 0x00000000ff247431 */ /* 0x000fe200000001ff */
[----:B------:R-:W-:Y:S01]  /*5be0*/  LOP3.LUT R94, R94, 0x400, R5, 0xf8, !PT ;  /* 0x000004005e5e7812 */ /* 0x000fe200078ef805 */
[----:B------:R-:W-:Y:S01]  /*5bf0*/  IMAD.MOV.U32 R91, RZ, RZ, 0x1 ;  /* 0x00000001ff5b7424 */ /* 0x000fe200078e00ff */
[----:B------:R-:W-:Y:S01]  /*5c00*/  LOP3.LUT R3, R3, 0x18, R2, 0xf8, !PT ;  /* 0x0000001803037812 */ /* 0x000fe200078ef802 */
[----:B------:R-:W3:Y:S01]  /*5c10*/  LDC.64 R76, c[0x0][0x8a8] ;  /* 0x00022a00ff4c7b82 */ /* 0x000ee20000000a00 */
[----:B------:R-:W-:Y:S01]  /*5c20*/  LOP3.LUT R4, R4, 0x200000, RZ, 0xc0, !PT ;  /* 0x0020000004047812 */ /* 0x000fe200078ec0ff */
[----:B------:R-:W-:Y:S01]  /*5c30*/  IMAD.MOV.U32 R90, RZ, RZ, RZ ;  /* 0x000000ffff5a7224 */ /* 0x000fe200078e00ff */
[----:B------:R-:W-:Y:S01]  /*5c40*/  LOP3.LUT R94, R94, R3, RZ, 0xfc, !PT ;  /* 0x000000035e5e7212 */ /* 0x000fe200078efcff */
[----:B------:R-:W-:Y:S01]  /*5c50*/  IMAD.MOV.U32 R87, RZ, RZ, RZ ;  /* 0x000000ffff577224 */ /* 0x000fe200078e00ff */
[----:B------:R-:W-:Y:S01]  /*5c60*/  LOP3.LUT R93, R95, 0x2, RZ, 0xc0, !PT ;  /* 0x000000025f5d7812 */ /* 0x000fe200078ec0ff */
[----:B------:R-:W4:Y:S01]  /*5c70*/  LDCU UR59, c[0x0][0x370] ;  /* 0x00006e00ff3b77ac */ /* 0x000f220008000800 */
[----:B------:R-:W-:-:S02]  /*5c80*/  LOP3.LUT R37, R4, 0x400000, R37, 0xf8, !PT ;  /* 0x0040000004257812 */ /* 0x000fc400078ef825 */
[----:B------:R-:W-:Y:S01]  /*5c90*/  LOP3.LUT R95, R95, 0x4, RZ, 0xc0, !PT ;  /* 0x000000045f5f7812 */ /* 0x000fe200078ec0ff */
[----:B-1----:R-:W-:Y:S01]  /*5ca0*/  ULEA UR43, UR4, UR43, 0x18 ;  /* 0x0000002b042b7291 */ /* 0x002fe2000f8ec0ff */
[----:B------:R-:W-:Y:S01]  /*5cb0*/  MOV R89, RZ ;  /* 0x000000ff00597202 */ /* 0x000fe20000000f00 */
[----:B------:R-:W1:Y:S02]  /*5cc0*/  LDCU UR42, c[0x0][0xb0c] ;  /* 0x00016180ff2a77ac */ /* 0x000e640008000800 */
[----:B------:R-:W-:Y:S01]  /*5cd0*/  UIADD3 UR4, UPT, UPT, UR43, 0x200, URZ ;  /* 0x000002002b047890 */ /* 0x000fe2000fffe0ff */
[----:B------:R-:W1:Y:S04]  /*5ce0*/  LDCU UR39, c[0x0][0xb30] ;  /* 0x00016600ff2777ac */ /* 0x000e680008000800 */
[----:B------:R-:W4:Y:S01]  /*5cf0*/  LDS R0, [UR43+0x180] ;  /* 0x0001802bff007984 */ /* 0x000f220008000800 */
[----:B------:R-:W-:Y:S01]  /*5d00*/  MOV R85, UR4 ;  /* 0x0000000400557c02 */ /* 0x000fe20008000f00 */
[----:B------:R-:W1:Y:S04]  /*5d10*/  LDCU.64 UR56, c[0x0][0x888] ;  /* 0x00011100ff3877ac */ /* 0x000e680008000a00 */
[----:B------:R-:W-:Y:S01]  /*5d20*/  IMAD R94, R94, 0x2, R85 ;  /* 0x000000025e5e7824 */ /* 0x000fe200078e0255 */
[----:B------:R-:W1:Y:S03]  /*5d30*/  LDCU.64 UR40, c[0x0][0xb28] ;  /* 0x00016500ff2877ac */ /* 0x000e660008000a00 */
[--C-:B------:R-:W-:Y:S01]  /*5d40*/  IMAD R93, R93, -0x10, R94.reuse ;  /* 0xfffffff05d5d7824 */ /* 0x100fe200078e025e */
[----:B------:R-:W1:Y:S01]  /*5d50*/  LDCU.64 UR62, c[0x0][0x890] ;  /* 0x00011200ff3e77ac */ /* 0x000e620008000a00 */
[----:B------:R-:W-:Y:S01]  /*5d60*/  IMAD R92, R95, -0x10, R94 ;  /* 0xfffffff05f5c7824 */ /* 0x000fe200078e025e */
[----:B------:R-:W1:Y:S01]  /*5d70*/  LDCU.128 UR52, c[0x0][0xb10] ;  /* 0x00016200ff3477ac */ /* 0x000e620008000c00 */
[----:B------:R-:W1:Y:S01]  /*5d80*/  LDCU UR58, c[0x0][0x374] ;  /* 0x00006e80ff3a77ac */ /* 0x000e620008000800 */
[----:B------:R-:W-:Y:S01]  /*5d90*/  UMOV UR47, URZ ;  /* 0x000000ff002f7c82 */ /* 0x000fe20008000000 */
[----:B------:R-:W-:Y:S01]  /*5da0*/  UMOV UR46, URZ ;  /* 0x000000ff002e7c82 */ /* 0x000fe20008000000 */
[----:B-1234-:R-:W-:-:S07]  /*5db0*/  IMAD.IADD R37, R0, 0x1, R37 ;  /* 0x0000000100257824 */ /* 0x01efce00078e0225 */
.L_x_148:
[----:B------:R-:W-:Y:S02]  /*5dc0*/  LEA R3, R87, UR43, 0x3 ;  /* 0x0000002b57037c11 */ /* 0x000fe4000f8e18ff */
[----:B------:R-:W-:Y:S02]  /*5dd0*/  SHF.L.U32 R0, R89, 0x1f, RZ ;  /* 0x0000001f59007819 */ /* 0x000fe400000006ff */
[----:B------:R-:W-:Y:S02]  /*5de0*/  LEA R5, R87, UR43, 0x4 ;  /* 0x0000002b57057c11 */ /* 0x000fe4000f8e20ff */
[----:B-1----:R-:W1:Y:S02]  /*5df0*/  SYNCS.PHASECHK.TRANS64.TRYWAIT P0, [R3+URZ+0xd0], R0 ;  /* 0x0000d000030075a7 */ /* 0x002e6400080011ff */
[----:B-12---:R-:W-:Y:S05]  /*5e00*/  @!P0 BRA `(.L_x_105) ;  /* 0x0000004c00e08947 */ /* 0x006fea0003800000 */
.L_x_207:
        /* <DEDUP_REMOVED lines=11> */
[----:B------:R-:W-:Y:S01]  /*5ec0*/  PLOP3.LUT P0, PT, PT, PT, UP1, 0x80, 0x8 ;  /* 0x000000000008781c */ /* 0x000fe20003f0f018 */
[----:B------:R-:W-:Y:S11]  /*5ed0*/  UP2UR UR61, UPR, URZ, 0x2 ;  /* 0x00000002ff3d7883 */ /* 0x000ff60008000000 */
[----:B------:R-:W-:Y:S01]  /*5ee0*/  @!UPT UIADD3 URZ, UPT, UPT, URZ, URZ, URZ ;  /* 0x000000fffffff290 */ /* 0x000fe2000fffe0ff */
[----:B-1----:R-:W-:Y:S02]  /*5ef0*/  @P0 SHF.R.U32.HI R0, RZ, 0x10, R5 ;  /* 0x00000010ff000819 */ /* 0x002fe40000011605 */
        /* <DEDUP_REMOVED lines=12> */
[----:B------:R-:W2:Y:S01]  /*5fc0*/  LDCU UR12, c[0x0][0xb20] ;  /* 0x00016400ff0c77ac */ /* 0x000ea20008000800 */
[----:B------:R-:W-:Y:S02]  /*5fd0*/  UIMAD.WIDE.U32 UR4, UR58, UR55, URZ ;  /* 0x000000373a0472a5 */ /* 0x000fe4000f8e00ff */
[----:B------:R-:W-:Y:S02]  /*5fe0*/  UIMAD.WIDE.U32 UR6, UR59, UR52, URZ ;  /* 0x000000343b0672a5 */ /* 0x000fe4000f8e00ff */
[----:B------:R-:W-:Y:S02]  /*5ff0*/  UISETP.NE.AND UP0, UPT, UR54, 0x1, UPT ;  /* 0x000000013600788c */ /* 0x000fe4000bf05270 */
[----:B------:R-:W-:Y:S02]  /*6000*/  UIMAD.WIDE.U32 UR8, UR37, UR55, URZ ;  /* 0x00000037250872a5 */ /* 0x000fe4000f8e00ff */
[----:B------:R-:W-:Y:S02]  /*6010*/  UIMAD.WIDE.U32 UR10, UR38, UR52, URZ ;  /* 0x00000034260a72a5 */ /* 0x000fe4000f8e00ff */
[----:B------:R-:W-:Y:S02]  /*6020*/  UISETP.NE.AND UP1, UPT, UR42, 0x1, UPT ;  /* 0x000000012a00788c */ /* 0x000fe4000bf25270 */
[----:B------:R-:W-:Y:S01]  /*6030*/  UISETP.NE.AND UP2, UPT, UR45, 0x1, UPT ;  /* 0x000000012d00788c */ /* 0x000fe2000bf45270 */
[----:B------:R-:W-:Y:S02]  /*6040*/  UMOV UR4, UR5 ;  /* 0x0000000500047c82 */ /* 0x000fe40008000000 */
[----:B--2---:R-:W-:Y:S03]  /*6050*/  USHF.R.U32.HI UR5, URZ, UR12, UR4 ;  /* 0x0000000cff057299 */ /* 0x004fe60008011604 */
[----:B------:R-:W-:Y:S02]  /*6060*/  UMOV UR4, UR7 ;  /* 0x0000000700047c82 */ /* 0x000fe40008000000 */
[----:B------:R-:W-:Y:S02]  /*6070*/  USHF.R.U32.HI UR7, URZ, UR53, UR4 ;  /* 0x00000035ff077299 */ /* 0x000fe40008011604 */
[----:B------:R-:W-:Y:S02]  /*6080*/  USEL UR4, UR58, UR5, !UP0 ;  /* 0x000000053a047287 */ /* 0x000fe4000c000000 */
[----:B------:R-:W-:Y:S01]  /*6090*/  USEL UR7, UR59, UR7, !UP1 ;  /* 0x000000073b077287 */ /* 0x000fe2000c800000 */
[----:B------:R-:W-:Y:S01]  /*60a0*/  UMOV UR5, UR9 ;  /* 0x0000000900057c82 */ /* 0x000fe20008000000 */
[----:B------:R-:W-:Y:S02]  /*60b0*/  UIMAD.WIDE.U32 UR8, UR4, UR40, URZ ;  /* 0x00000028040872a5 */ /* 0x000fe4000f8e00ff */
[----:B------:R-:W-:Y:S03]  /*60c0*/  USHF.R.U32.HI UR6, URZ, UR12, UR5 ;  /* 0x0000000cff067299 */ /* 0x000fe60008011605 */
[----:B------:R-:W-:Y:S01]  /*60d0*/  UMOV UR5, UR11 ;  /* 0x0000000b00057c82 */ /* 0x000fe20008000000 */
[----:B------:R-:W-:Y:S02]  /*60e0*/  UIMAD.WIDE.U32 UR10, UR7, UR40, URZ ;  /* 0x00000028070a72a5 */ /* 0x000fe4000f8e00ff */
[----:B------:R-:W-:Y:S02]  /*60f0*/  USHF.R.U32.HI UR12, URZ, UR53, UR5 ;  /* 0x00000035ff0c7299 */ /* 0x000fe40008011605 */
[----:B------:R-:W-:Y:S01]  /*6100*/  USEL UR6, UR37, UR6, !UP0 ;  /* 0x0000000625067287 */ /* 0x000fe2000c000000 */
[----:B------:R-:W-:Y:S02]  /*6110*/  UMOV UR5, UR9 ;  /* 0x0000000900057c82 */ /* 0x000fe40008000000 */
[----:B------:R-:W-:Y:S01]  /*6120*/  UMOV UR10, UR11 ;  /* 0x0000000b000a7c82 */ /* 0x000fe20008000000 */
[----:B------:R-:W-:Y:S02]  /*6130*/  @UP2 USHF.R.U32.HI UR4, URZ, UR41, UR5 ;  /* 0x00000029ff042299 */ /* 0x000fe40008011605 */
[----:B------:R-:W-:Y:S02]  /*6140*/  @UP2 USHF.R.U32.HI UR7, URZ, UR41, UR10 ;  /* 0x00000029ff072299 */ /* 0x000fe4000801160a */
[----:B------:R-:W-:Y:S02]  /*6150*/  UIMAD UR4, UR45, UR4, URZ ;  /* 0x000000042d0472a4 */ /* 0x000fe4000f8e02ff */
        /* <DEDUP_REMOVED lines=8> */
[----:B------:R-:W-:Y:S02]  /*61e0*/  USEL UR11, UR6, UR4, !UP2 ;  /* 0x00000004060b7287 */ /* 0x000fe4000d000000 */
[----:B------:R-:W-:Y:S02]  /*61f0*/  UIADD3 UR8, UPT, UPT, -UR5, URZ, URZ ;  /* 0x000000ff05087290 */ /* 0x000fe4000fffe1ff */
[----:B------:R-:W-:Y:S01]  /*6200*/  UIADD3 UR10, UPT, UPT, -UR11, URZ, URZ ;  /* 0x000000ff0b0a7290 */ /* 0x000fe2000fffe1ff */
[----:B------:R-:W-:Y:S01]  /*6210*/  @!UP0 UMOV UR4, UR9 ;  /* 0x0000000900048c82 */ /* 0x000fe20008000000 */
[----:B------:R-:W-:Y:S02]  /*6220*/  UIADD3 UR9, UPT, UPT, -UR6, URZ, URZ ;  /* 0x000000ff06097290 */ /* 0x000fe4000fffe1ff */
[----:B------:R-:W-:Y:S02]  /*6230*/  @!UP0 USHF.R.U32.HI UR4, URZ, UR41, UR4 ;  /* 0x00000029ff048299 */ /* 0x000fe40008011604 */
[----:B------:R-:W-:Y:S02]  /*6240*/  UIMAD UR10, UR45, UR10, UR6 ;  /* 0x0000000a2d0a72a4 */ /* 0x000fe4000f8e0206 */
[----:B------:R-:W-:Y:S04]  /*6250*/  @!UP0 USEL UR4, UR5, UR4, !UP2 ;  /* 0x0000000405048287 */ /* 0x000fe8000d000000 */
[----:B------:R-:W-:Y:S02]  /*6260*/  @!UP0 UIMAD UR10, UR7, UR10, UR4 ;  /* 0x0000000a070a82a4 */ /* 0x000fe4000f8e0204 */
[----:B------:R-:W-:Y:S02]  /*6270*/  @!UP0 UIADD3 UR11, UPT, UPT, UR11, -UR4, URZ ;  /* 0x800000040b0b8290 */ /* 0x000fe4000fffe0ff */
[----:B------:R-:W-:Y:S02]  /*6280*/  UIMAD UR7, UR42, UR8, UR38 ;  /* 0x000000082a0772a4 */ /* 0x000fe4000f8e0226 */
[----:B------:R-:W-:Y:S02]  /*6290*/  @!UP0 UIMAD UR6, UR11, UR45, UR5 ;  /* 0x0000002d0b0682a4 */ /* 0x000fe4000f8e0205 */
[----:B------:R-:W-:Y:S01]  /*62a0*/  UIMAD UR4, UR54, UR9, UR37 ;  /* 0x00000009360472a4 */ /* 0x000fe2000f8e0225 */
[----:B------:R-:W-:Y:S02]  /*62b0*/  @!UP0 UMOV UR5, UR10 ;  /* 0x0000000a00058c82 */ /* 0x000fe40008000000 */
[----:B------:R-:W-:Y:S02]  /*62c0*/  UIMAD UR38, UR5, UR42, UR7 ;  /* 0x0000002a052672a4 */ /* 0x000fe4000f8e0207 */
[----:B------:R-:W-:Y:S11]  /*62d0*/  UIMAD UR37, UR6, UR54, UR4 ;  /* 0x00000036062572a4 */ /* 0x000ff6000f8e0204 */
[----:B------:R-:W-:Y:S01]  /*62e0*/  @!UPT UIADD3 URZ, UPT, UPT, URZ, URZ, URZ ;  /* 0x000000fffffff290 */ /* 0x000fe2000fffe0ff */
.L_x_106:
[----:B------:R-:W-:Y:S01]  /*62f0*/  UISETP.NE.AND UP0, UPT, UR39, 0x1, UPT ;  /* 0x000000012700788c */ /* 0x000fe2000bf05270 */
[----:B------:R-:W-:Y:S01]  /*6300*/  LOP3.LUT P0, RZ, R85, 0x1b0, RZ, 0xc0, !PT ;  /* 0x000001b055ff7812 */ /* 0x000fe2000780c0ff */
[----:B------:R-:W-:Y:S01]  /*6310*/  USHF.L.U32 UR50, UR20, 0x6, URZ ;  /* 0x0000000614327899 */ /* 0x000fe200080006ff */
[----:B------:R-:W-:Y:S01]  /*6320*/  BSSY.RECONVERGENT B6, `(.L_x_107) ;  /* 0x0000034000067945 */ /* 0x000fe20003800200 */
[----:B------:R-:W-:Y:S01]  /*6330*/  USHF.L.U32 UR49, UR32, 0x8, URZ ;  /* 0x0000000820317899 */ /* 0x000fe200080006ff */
[----:B------:R-:W-:Y:S06]  /*6340*/  IADD3 R87, PT, PT, R87, 0x1, RZ ;  /* 0x0000000157577810 */ /* 0x000fec0007ffe0ff */
[----:B------:R-:W2:Y:S01]  /*6350*/  @!UP0 LDCU.128 UR12, c[0x0][0xb10] ;  /* 0x00016200ff0c87ac */ /* 0x000ea20008000c00 */
[----:B------:R-:W3:Y:S01]  /*6360*/  @!UP0 LDCU UR5, c[0x0][0xb0c] ;  /* 0x00016180ff0587ac */ /* 0x000ee20008000800 */
[----:B------:R-:W4:Y:S01]  /*6370*/  @!UP0 LDCU UR10, c[0x0][0xb20] ;  /* 0x00016400ff0a87ac */ /* 0x000f220008000800 */
[----:B--2---:R-:W-:Y:S02]  /*6380*/  UIMAD.WIDE.U32 UR8, UR38, UR12, URZ ;  /* 0x0000000c260872a5 */ /* 0x004fe4000f8e00ff */
[----:B------:R-:W-:Y:S02]  /*6390*/  UIMAD.WIDE.U32 UR6, UR37, UR15, URZ ;  /* 0x0000000f250672a5 */ /* 0x000fe4000f8e00ff */
[----:B------:R-:W-:Y:S03]  /*63a0*/  @!UP0 UISETP.NE.AND UP1, UPT, UR14, 0x1, UPT ;  /* 0x000000010e00888c */ /* 0x000fe6000bf25270 */
[----:B------:R-:W-:Y:S01]  /*63b0*/  @!UP0 UMOV UR4, UR9 ;  /* 0x0000000900048c82 */ /* 0x000fe20008000000 */
[----:B---3--:R-:W-:Y:S02]  /*63c0*/  @!UP0 UISETP.NE.AND UP2, UPT, UR5, 0x1, UPT ;  /* 0x000000010500888c */ /* 0x008fe4000bf45270 */
[----:B------:R-:W-:Y:S01]  /*63d0*/  @!UP0 USHF.R.U32.HI UR4, URZ, UR13, UR4 ;  /* 0x0000000dff048299 */ /* 0x000fe20008011604 */
[----:B------:R-:W-:Y:S02]  /*63e0*/  @!UP0 UMOV UR6, UR7 ;  /* 0x0000000700068c82 */ /* 0x000fe40008000000 */
[----:B----4-:R-:W-:Y:S02]  /*63f0*/  @!UP0 USHF.R.U32.HI UR6, URZ, UR10, UR6 ;  /* 0x0000000aff068299 */ /* 0x010fe40008011606 */
[----:B------:R-:W-:Y:S02]  /*6400*/  @!UP0 USEL UR7, UR38, UR4, !UP2 ;  /* 0x0000000426078287 */ /* 0x000fe4000d000000 */
[----:B------:R-:W-:Y:S04]  /*6410*/  @!UP0 USEL UR6, UR37, UR6, !UP1 ;  /* 0x0000000625068287 */ /* 0x000fe8000c800000 */
[----:B------:R-:W-:Y:S02]  /*6420*/  @!UP0 UIADD3 UR4, UPT, UPT, -UR7, UR6, URZ ;  /* 0x0000000607048290 */ /* 0x000fe4000fffe1ff */
[----:B------:R-:W-:Y:S02]  /*6430*/  @!UP0 UIADD3 UR6, UPT, UPT, UR7, -UR6, URZ ;  /* 0x8000000607068290 */ /* 0x000fe4000fffe0ff */
[----:B------:R-:W-:Y:S02]  /*6440*/  @!UP0 UIMAD UR38, UR4, UR5, UR38 ;  /* 0x00000005042682a4 */ /* 0x000fe4000f8e0226 */
[----:B------:R-:W-:Y:S01]  /*6450*/  @!UP0 UIMAD UR37, UR6, UR14, UR37 ;  /* 0x0000000e062582a4 */ /* 0x000fe2000f8e0225 */
[----:B------:R-:W-:Y:S11]  /*6460*/  @!P0 BRA `(.L_x_108) ;  /* 0x00000000007c8947 */ /* 0x000ff60003800000 */
[----:B------:R-:W2:Y:S01]  /*6470*/  LDCU.64 UR8, c[0x4][0x80] ;  /* 0x01001000ff0877ac */ /* 0x000ea20008000a00 */
[----:B------:R-:W-:Y:S01]  /*6480*/  MOV R2, 0x0 ;  /* 0x0000000000027802 */ /* 0x000fe20000000f00 */
[----:B------:R-:W-:Y:S02]  /*6490*/  HFMA2 R12, -RZ, RZ, 0, 5.9604644775390625e-08 ;  /* 0x00000001ff0c7431 */ /* 0x000fe400000001ff */
[----:B------:R-:W-:Y:S01]  /*64a0*/  IMAD.MOV.U32 R8, RZ, RZ, 0x70 ;  /* 0x00000070ff087424 */ /* 0x000fe200078e00ff */
[----:B------:R3:W4:Y:S01]  /*64b0*/  LDC.64 R14, c[0x4][R2] ;  /* 0x01000000020e7b82 */ /* 0x0007220000000a00 */
[----:B------:R-:W1:Y:S01]  /*64c0*/  LDCU.64 UR6, c[0x4][0x88] ;  /* 0x01001100ff0677ac */ /* 0x000e620008000a00 */
[----:B------:R-:W-:Y:S01]  /*64d0*/  IMAD.MOV.U32 R13, RZ, RZ, RZ ;  /* 0x000000ffff0d7224 */ /* 0x000fe200078e00ff */
[----:B------:R-:W1:Y:S01]  /*64e0*/  LDCU.64 UR4, c[0x4][0x8] ;  /* 0x01000100ff0477ac */ /* 0x000e620008000a00 */
[----:B--2---:R-:W-:Y:S01]  /*64f0*/  MOV R5, UR9 ;  /* 0x0000000900057c02 */ /* 0x004fe20008000f00 */
[----:B------:R-:W-:Y:S01]  /*6500*/  IMAD.U32 R4, RZ, RZ, UR8 ;  /* 0x00000008ff047e24 */ /* 0x000fe2000f8e00ff */
[----:B-1----:R-:W-:Y:S01]  /*6510*/  MOV R7, UR7 ;  /* 0x0000000700077c02 */ /* 0x002fe20008000f00 */
[----:B------:R-:W-:Y:S01]  /*6520*/  IMAD.U32 R6, RZ, RZ, UR6 ;  /* 0x00000006ff067e24 */ /* 0x000fe2000f8e00ff */
[----:B------:R-:W-:Y:S01]  /*6530*/  MOV R11, UR5 ;  /* 0x00000005000b7c02 */ /* 0x000fe20008000f00 */
[----:B------:R-:W-:Y:S02]  /*6540*/  IMAD.U32 R10, RZ, RZ, UR4 ;  /* 0x00000004ff0a7e24 */ /* 0x000fe4000f8e00ff */
[----:B------:R-:W-:Y:S07]  /*6550*/  LEPC R20, `(.L_x_109) ;  /* 0x000000001014794e */ /* 0x000fee0000000000 */
[----:B---345:R-:W-:Y:S05]  /*6560*/  CALL.ABS.NOINC R14 ;  /* 0x000000000e007343 */ /* 0x038fea0003c00000 */
.L_x_109:
[----:B------:R-:W1:Y:S01]  /*6570*/  LDCU.64 UR8, c[0x4][0x80] ;  /* 0x01001000ff0877ac */ /* 0x000e620008000a00 */
[----:B------:R-:W2:Y:S01]  /*6580*/  LDC.64 R2, c[0x4][R2] ;  /* 0x0100000002027b82 */ /* 0x000ea20000000a00 */
[----:B------:R-:W-:Y:S02]  /*6590*/  HFMA2 R12, -RZ, RZ, 0, 5.9604644775390625e-08 ;  /* 0x00000001ff0c7431 */ /* 0x000fe400000001ff */
[----:B------:R-:W-:Y:S02]  /*65a0*/  IMAD.MOV.U32 R8, RZ, RZ, 0x70 ;  /* 0x00000070ff087424 */ /* 0x000fe400078e00ff */
[----:B------:R-:W-:Y:S01]  /*65b0*/  IMAD.MOV.U32 R13, RZ, RZ, RZ ;  /* 0x000000ffff0d7224 */ /* 0x000fe200078e00ff */
[----:B------:R-:W3:Y:S01]  /*65c0*/  LDCU.64 UR6, c[0x4][0x88] ;  /* 0x01001100ff0677ac */ /* 0x000ee20008000a00 */
[----:B------:R-:W4:Y:S01]  /*65d0*/  LDCU.64 UR4, c[0x4][0x8] ;  /* 0x01000100ff0477ac */ /* 0x000f220008000a00 */
[----:B-1----:R-:W-:Y:S02]  /*65e0*/  MOV R4, UR8 ;  /* 0x0000000800047c02 */ /* 0x002fe40008000f00 */
[----:B------:R-:W-:Y:S02]  /*65f0*/  MOV R5, UR9 ;  /* 0x0000000900057c02 */ /* 0x000fe40008000f00 */
[----:B---3--:R-:W-:Y:S01]  /*6600*/  MOV R7, UR7 ;  /* 0x0000000700077c02 */ /* 0x008fe20008000f00 */
[----:B------:R-:W-:Y:S01]  /*6610*/  IMAD.U32 R6, RZ, RZ, UR6 ;  /* 0x00000006ff067e24 */ /* 0x000fe2000f8e00ff */
[----:B----4-:R-:W-:Y:S01]  /*6620*/  MOV R11, UR5 ;  /* 0x00000005000b7c02 */ /* 0x010fe20008000f00 */
[----:B------:R-:W-:Y:S02]  /*6630*/  IMAD.U32 R10, RZ, RZ, UR4 ;  /* 0x00000004ff0a7e24 */ /* 0x000fe4000f8e00ff */
[----:B------:R-:W-:Y:S07]  /*6640*/  LEPC R20, `(.L_x_108) ;  /* 0x000000001014794e */ /* 0x000fee0000000000 */
[----:B--2---:R-:W-:Y:S05]  /*6650*/  CALL.ABS.NOINC R2 ;  /* 0x0000000002007343 */ /* 0x004fea0003c00000 */
.L_x_108:
[----:B------:R-:W-:Y:S05]  /*6660*/  BSYNC.RECONVERGENT B6 ;  /* 0x0000000000067941 */ /* 0x000fea0003800200 */
.L_x_107:
[----:B------:R-:W-:Y:S01]  /*6670*/  R2UR UR4, R84 ;  /* 0x00000000540472ca */ /* 0x000fe200000e0000 */
[----:B------:R-:W-:Y:S01]  /*6680*/  UISETP.NE.U32.AND UP0, UPT, UR62, URZ, UPT ;  /* 0x000000ff3e00728c */ /* 0x000fe2000bf05070 */
[----:B------:R-:W-:Y:S02]  /*6690*/  ISETP.NE.U32.AND P4, PT, R78, RZ, PT ;  /* 0x000000ff4e00720c */ /* 0x000fe40003f85070 */
[----:B------:R-:W-:Y:S01]  /*66a0*/  ISETP.NE.U32.AND P2, PT, RZ, UR56, PT ;  /* 0x00000038ff007c0c */ /* 0x000fe2000bf45070 */
[----:B------:R-:W-:Y:S01]  /*66b0*/  UISETP.NE.AND.EX UP1, UPT, UR63, URZ, UPT, UP0 ;  /* 0x000000ff3f00728c */ /* 0x000fe2000bf25300 */
[----:B------:R-:W-:Y:S01]  /*66c0*/  ISETP.NE.AND.EX P4, PT, R79, RZ, PT, P4 ;  /* 0x000000ff4f00720c */ /* 0x000fe20003f85340 */
[----:B------:R-:W-:Y:S01]  /*66d0*/  UPLOP3.LUT UP0, UPT, UPT, UPT, UPT, 0x40, 0x4 ;  /* 0x000000000004789c */ /* 0x000fe20003f0e870 */
[----:B------:R-:W-:Y:S05]  /*66e0*/  ISETP.NE.AND.EX P2, PT, RZ, UR57, PT, P2 ;  /* 0x00000039ff007c0c */ /* 0x000fea000bf45320 */
[----:B------:R-:W-:Y:S06]  /*66f0*/  UISETP.NE.AND UP2, UPT, UR4, URZ, UPT ;  /* 0x000000ff0400728c */ /* 0x000fec000bf45270 */
[----:B------:R-:W-:Y:S05]  /*6700*/  PLOP3.LUT P1, PT, PT, PT, UP2, 0x80, 0x8 ;  /* 0x000000000008781c */ /* 0x000fea0003f2f028 */
[----:B------:R-:W-:Y:S06]  /*6710*/  @UP2 UPLOP3.LUT UP0, UPT, UPT, UPT, UP1, 0x80, 0x8 ;  /* 0x000000000008289c */ /* 0x000fec0003f0f010 */
[----:B------:R-:W-:Y:S01]  /*6720*/  PLOP3.LUT P0, PT, PT, PT, UP0, 0x80, 0x8 ;  /* 0x000000000008781c */ /* 0x000fe20003f0f008 */
[----:B------:R-:W-:Y:S01]  /*6730*/  @!UPT UIADD3 URZ, UPT, UPT, URZ, URZ, URZ ;  /* 0x000000fffffff290 */ /* 0x000fe2000fffe0ff */
[----:B------:R-:W-:Y:S11]  /*6740*/  BRA.U !UP1, `(.L_x_110) ;  /* 0x00000001093c7547 */ /* 0x000ff6000b800000 */
[----:B------:R-:W-:Y:S01]  /*6750*/  UISETP.NE.U32.AND UP0, UPT, UR56, URZ, UPT ;  /* 0x000000ff3800728c */ /* 0x000fe2000bf05070 */
[----:B-1----:R-:W-:Y:S01]  /*6760*/  HFMA2 R0, -RZ, RZ, 0, 5.9604644775390625e-08 ;  /* 0x00000001ff007431 */ /* 0x002fe200000001ff */
[----:B------:R-:W1:Y:S01]  /*6770*/  LDCU.64 UR8, c[0x0][0x358] ;  /* 0x00006b00ff0877ac */ /* 0x000e620008000a00 */
[----:B------:R-:W-:Y:S01]  /*6780*/  IMAD.MOV.U32 R80, RZ, RZ, 0x1 ;  /* 0x00000001ff507424 */ /* 0x000fe200078e00ff */
[----:B------:R-:W-:Y:S06]  /*6790*/  UISETP.NE.AND.EX UP0, UPT, UR57, URZ, UPT, UP0 ;  /* 0x000000ff3900728c */ /* 0x000fec000bf05300 */
[----:B------:R-:W-:Y:S05]  /*67a0*/  PLOP3.LUT P3, PT, PT, PT, UP0, 0x80, 0x8 ;  /* 0x000000000008781c */ /* 0x000fea0003f6f008 */
[----:B------:R-:W2:Y:S01]  /*67b0*/  @UP0 LDCU.64 UR4, c[0x0][0x888] ;  /* 0x00011100ff0407ac */ /* 0x000ea20008000a00 */
[----:B------:R-:W-:Y:S07]  /*67c0*/  @UP0 UIMAD UR6, UR36, UR62, URZ ;  /* 0x0000003e240602a4 */ /* 0x000fee000f8e02ff */
[----:B------:R-:W-:Y:S01]  /*67d0*/  @!P3 PRMT R80, R0, 0x7610, R80 ;  /* 0x000076100050b816 */ /* 0x000fe20000000050 */
[----:B--2---:R-:W-:Y:S06]  /*67e0*/  @UP0 UIMAD.WIDE UR4, UR6, 0x4, UR4 ;  /* 0x00000004060408a5 */ /* 0x004fec000f8e0204 */
[----:B------:R-:W-:Y:S01]  /*67f0*/  IMAD.U32 R2, RZ, RZ, UR4 ;  /* 0x00000004ff027e24 */ /* 0x000fe2000f8e00ff */
[----:B------:R-:W-:Y:S04]  /*6800*/  MOV R3, UR5 ;  /* 0x0000000500037c02 */ /* 0x000fe80008000f00 */
[----:B------:R-:W2:Y:S01]  /*6810*/  @!UP0 LDCU UR4, c[0x0][0x880] ;  /* 0x00011000ff0487ac */ /* 0x000ea20008000800 */
[----:B-1---5:R3:W5:Y:S02]  /*6820*/  @P3 LDG.E R41, desc[UR8][R2.64] ;  /* 0x0000000802293981 */ /* 0x022764000c1e1900 */
[----:B--23--:R-:W-:Y:S02]  /*6830*/  @!P3 IMAD.U32 R41, RZ, RZ, UR4 ;  /* 0x00000004ff29be24 */ /* 0x00cfe4000f8e00ff */
.L_x_110:
[----:B------:R-:W-:Y:S05]  /*6840*/  @!P4 BRA `(.L_x_111) ;  /* 0x000000000024c947 */ /* 0x000fea0003800000 */
[----:B------:R-:W-:Y:S01]  /*6850*/  ISETP.NE.U32.AND P3, PT, R76, RZ, PT ;  /* 0x000000ff4c00720c */ /* 0x000fe20003f65070 */
[----:B------:R-:W2:Y:S03]  /*6860*/  LDCU.64 UR4, c[0x0][0x358] ;  /* 0x00006b00ff0477ac */ /* 0x000ea60008000a00 */
[----:B------:R-:W-:Y:S11]  /*6870*/  ISETP.NE.AND.EX P3, PT, R77, RZ, PT, P3 ;  /* 0x000000ff4d00720c */ /* 0x000ff60003f65330 */
[----:B------:R-:W-:Y:S02]  /*6880*/  @!UPT UIADD3 URZ, UPT, UPT, URZ, URZ, URZ ;  /* 0x000000fffffff290 */ /* 0x000fe4000fffe0ff */
[----:B------:R-:W3:Y:S01]  /*6890*/  @P3 LDC.64 R2, c[0x0][0x8a8] ;  /* 0x00022a00ff023b82 */ /* 0x000ee20000000a00 */
[----:B-1----:R-:W-:Y:S04]  /*68a0*/  @P3 IMAD R0, R78, UR36, RZ ;  /* 0x000000244e003c24 */ /* 0x002fe8000f8e02ff */
[----:B---3--:R-:W-:Y:S05]  /*68b0*/  @P3 IMAD.WIDE R2, R0, 0x4, R2 ;  /* 0x0000000400023825 */ /* 0x008fea00078e0202 */
[----:B--2--5:R2:W5:Y:S02]  /*68c0*/  @P3 LDG.E R38, desc[UR4][R2.64] ;  /* 0x0000000402263981 */ /* 0x024564000c1e1900 */
[----:B--2---:R-:W3:Y:S02]  /*68d0*/  @!P3 LDC R38, c[0x0][0x8a0] ;  /* 0x00022800ff26bb82 */ /* 0x004ee40000000800 */
.L_x_111:
[----:B-----5:R-:W-:Y:S01]  /*68e0*/  FSETP.NEU.AND P3, PT, R41, RZ, PT ;  /* 0x000000ff2900720b */ /* 0x020fe20003f6d000 */
[----:B------:R-:W-:Y:S01]  /*68f0*/  BSSY B1, `(.L_x_112) ;  /* 0x0000039000017945 */ /* 0x000fe20003800000 */
[----:B------:R-:W-:Y:S01]  /*6900*/  SEL R5, RZ, 0xffffffff, P2 ;  /* 0xffffffffff057807 */ /* 0x000fe20001000000 */
[----:B------:R-:W-:Y:S01]  /*6910*/  IMAD.MOV.U32 R46, RZ, RZ, 0x1 ;  /* 0x00000001ff2e7424 */ /* 0x000fe200078e00ff */
[----:B------:R-:W-:Y:S01]  /*6920*/  @P1 LOP3.LUT P2, RZ, R80, 0xff, RZ, 0xc0, !PT ;  /* 0x000000ff50ff1812 */ /* 0x000fe2000784c0ff */
[C---:B------:R-:W-:Y:S01]  /*6930*/  IMAD R39, R36.reuse, 0x80, R37 ;  /* 0x0000008024277824 */ /* 0x040fe200078e0225 */
[----:B-1----:R-:W-:Y:S01]  /*6940*/  @P1 SEL R0, RZ, 0xffffffff, P3 ;  /* 0xffffffffff001807 */ /* 0x002fe20001800000 */
[----:B------:R-:W-:Y:S01]  /*6950*/  IMAD R88, R95, -0x10, R93 ;  /* 0xfffffff05f587824 */ /* 0x000fe200078e025d */
[----:B------:R-:W-:Y:S01]  /*6960*/  LOP3.LUT R91, R91, 0x1, RZ, 0x3c, !PT ;  /* 0x000000015b5b7812 */ /* 0x000fe200078e3cff */
[----:B------:R-:W-:Y:S01]  /*6970*/  IMAD.MOV.U32 R47, RZ, RZ, RZ ;  /* 0x000000ffff2f7224 */ /* 0x000fe200078e00ff */
[----:B------:R-:W-:Y:S02]  /*6980*/  @P0 SEL R0, R5, R0, !P2 ;  /* 0x0000000005000207 */ /* 0x000fe40005000000 */
[----:B------:R-:W-:Y:S02]  /*6990*/  CS2R R74, SRZ ;  /* 0x00000000004a7805 */ /* 0x000fe4000001ff00 */
[----:B------:R-:W-:Y:S02]  /*69a0*/  LEA R98, R36, UR43, 0x3 ;  /* 0x0000002b24627c11 */ /* 0x000fe4000f8e18ff */
[----:B------:R-:W-:Y:S02]  /*69b0*/  CS2R R72, SRZ ;  /* 0x0000000000487805 */ /* 0x000fe4000001ff00 */
[----:B------:R-:W-:Y:S02]  /*69c0*/  @P1 LOP3.LUT R0, R0, 0x1, RZ, 0xc0, !PT ;  /* 0x0000000100001812 */ /* 0x000fe400078ec0ff */
[----:B------:R-:W-:Y:S02]  /*69d0*/  CS2R R66, SRZ ;  /* 0x0000000000427805 */ /* 0x000fe4000001ff00 */
[----:B------:R-:W-:Y:S02]  /*69e0*/  SHF.L.U32 R3, R90, 0x1f, RZ ;  /* 0x0000001f5a037819 */ /* 0x000fe400000006ff */
[----:B------:R-:W-:Y:S02]  /*69f0*/  CS2R R64, SRZ ;  /* 0x0000000000407805 */ /* 0x000fe4000001ff00 */
[----:B------:R-:W-:Y:S02]  /*6a00*/  ISETP.NE.U32.OR P5, PT, R0, 0x1, !P1 ;  /* 0x000000010000780c */ /* 0x000fe40004fa5470 */
[----:B------:R-:W-:Y:S02]  /*6a10*/  CS2R R58, SRZ ;  /* 0x00000000003a7805 */ /* 0x000fe4000001ff00 */
[----:B------:R-:W-:Y:S02]  /*6a20*/  PLOP3.LUT P2, PT, PT, PT, UP1, 0x80, 0x8 ;  /* 0x000000000008781c */ /* 0x000fe40003f4f018 */
[----:B------:R-:W-:Y:S02]  /*6a30*/  CS2R R56, SRZ ;  /* 0x0000000000387805 */ /* 0x000fe4000001ff00 */
[----:B------:R-:W-:Y:S02]  /*6a40*/  LOP3.LUT P4, R86, R80, 0xff, RZ, 0xc0, !PT ;  /* 0x000000ff50567812 */ /* 0x000fe4000788c0ff */
[----:B------:R-:W-:Y:S02]  /*6a50*/  CS2R R50, SRZ ;  /* 0x0000000000327805 */ /* 0x000fe4000001ff00 */
[----:B------:R-:W-:Y:S02]  /*6a60*/  SEL R0, RZ, 0xffffffff, P3 ;  /* 0xffffffffff007807 */ /* 0x000fe40001800000 */
[----:B------:R-:W-:Y:S02]  /*6a70*/  CS2R R48, SRZ ;  /* 0x0000000000307805 */ /* 0x000fe4000001ff00 */
[----:B------:R-:W-:Y:S02]  /*6a80*/  P2R R97, PR, RZ, 0x20 ;  /* 0x00000020ff617803 */ /* 0x000fe40000000000 */
[----:B------:R-:W-:Y:S02]  /*6a90*/  @P5 SHF.L.U32 R2, R91, 0x1f, RZ ;  /* 0x0000001f5b025819 */ /* 0x000fe400000006ff */
[----:B------:R-:W-:Y:S02]  /*6aa0*/  @P2 SEL R0, R5, R0, !P4 ;  /* 0x0000000005002207 */ /* 0x000fe40006000000 */
[----:B------:R-:W1:Y:S02]  /*6ab0*/  @P5 SYNCS.PHASECHK.TRANS64.TRYWAIT P1, [UR43+0x80], R2 ;  /* 0x00008002ff0055a7 */ /* 0x000e64000802112b */
[----:B------:R-:W-:Y:S04]  /*6ac0*/  LOP3.LUT R0, R0, 0x1, RZ, 0xc0, !PT ;  /* 0x0000000100007812 */ /* 0x000fe800078ec0ff */
[----:B------:R-:W-:Y:S04]  /*6ad0*/  ISETP.NE.U32.AND P2, PT, R0, 0x1, PT ;  /* 0x000000010000780c */ /* 0x000fe80003f45070 */
[----:B------:R-:W-:Y:S01]  /*6ae0*/  P2R R60, PR, RZ, 0x4 ;  /* 0x00000004ff3c7803 */ /* 0x000fe20000000000 */
[----:B------:R2:W4:Y:S01]  /*6af0*/  SYNCS.PHASECHK.TRANS64.TRYWAIT P0, [R98+URZ+0xf0], R3 ;  /* 0x0000f003620075a7 */ /* 0x00052200080011ff */
[----:B-1----:R-:W-:Y:S01]  /*6b00*/  @P5 SEL R46, RZ, 0x1, !P1 ;  /* 0x00000001ff2e5807 */ /* 0x002fe20004800000 */
[----:B--2---:R-:W-:Y:S06]  /*6b10*/  @!P5 BRA `(.L_x_113) ;  /* 0x000000000058d947 */ /* 0x004fec0003800000 */
[----:B------:R-:W-:Y:S01]  /*6b20*/  IMAD.MOV.U32 R75, RZ, RZ, RZ ;  /* 0x000000ffff4b7224 */ /* 0x000fe200078e00ff */
[----:B------:R-:W-:Y:S01]  /*6b30*/  ISETP.NE.AND P1, PT, R46, RZ, PT ;  /* 0x000000ff2e00720c */ /* 0x000fe20003f25270 */
[----:B------:R-:W-:Y:S01]  /*6b40*/  BSSY B0, `(.L_x_114) ;  /* 0x000000c000007945 */ /* 0x000fe20003800000 */
[----:B------:R-:W-:Y:S02]  /*6b50*/  CS2R R50, SRZ ;  /* 0x0000000000327805 */ /* 0x000fe4000001ff00 */
[----:B------:R-:W-:Y:S02]  /*6b60*/  CS2R R48, SRZ ;  /* 0x0000000000307805 */ /* 0x000fe4000001ff00 */
[----:B------:R-:W-:Y:S02]  /*6b70*/  CS2R R58, SRZ ;  /* 0x00000000003a7805 */ /* 0x000fe4000001ff00 */
[----:B------:R-:W-:Y:S02]  /*6b80*/  CS2R R56, SRZ ;  /* 0x0000000000387805 */ /* 0x000fe4000001ff00 */
[----:B------:R-:W-:Y:S02]  /*6b90*/  CS2R R66, SRZ ;  /* 0x0000000000427805 */ /* 0x000fe4000001ff00 */
[----:B------:R-:W-:Y:S02]  /*6ba0*/  CS2R R64, SRZ ;  /* 0x0000000000407805 */ /* 0x000fe4000001ff00 */
[----:B------:R-:W-:Y:S01]  /*6bb0*/  CS2R R72, SRZ ;  /* 0x0000000000487805 */ /* 0x000fe2000001ff00 */
[----:B------:R-:W-:Y:S06]  /*6bc0*/  @P1 BRA `(.L_x_115) ;  /* 0x00000000000c1947 */ /* 0x000fec0003800000 */
[----:B------:R-:W-:Y:S04]  /*6bd0*/  SHF.L.U32 R5, R91, 0x1f, RZ ;  /* 0x0000001f5b057819 */ /* 0x000fe800000006ff */
[----:B------:R-:W1:Y:S02]  /*6be0*/  SYNCS.PHASECHK.TRANS64.TRYWAIT P1, [UR43+0x80], R5 ;  /* 0x00008005ff0075a7 */ /* 0x000e64000802112b */
[----:B-1----:R-:W-:Y:S05]  /*6bf0*/  @!P1 BRA `(.L_x_116) ;  /* 0x0000004000789947 */ /* 0x002fea0003800000 */
.L_x_115:
[----:B------:R-:W-:Y:S05]  /*6c00*/  BSYNC B0 ;  /* 0x0000000000007941 */ /* 0x000fea0003800000 */
.L_x_114:
[----:B------:R-:W-:Y:S01]  /*6c10*/  ISETP.NE.AND P1, PT, R60, RZ, PT ;  /* 0x000000ff3c00720c */ /* 0x000fe20003f25270 */
[----:B------:R-:W-:Y:S11]  /*6c20*/  HFMA2 R47, -RZ, RZ, 0, 5.9604644775390625e-08 ;  /* 0x00000001ff2f7431 */ /* 0x000ff600000001ff */
[----:B------:R-:W-:Y:S01]  /*6c30*/  @!UPT UIADD3 URZ, UPT, UPT, URZ, URZ, URZ ;  /* 0x000000fffffff290 */ /* 0x000fe2000fffe0ff */
[----:B------:R2:W1:Y:S04]  /*6c40*/  @P1 LDS.128 R48, [R94] ;  /* 0x000000005e301984 */ /* 0x0004680000000c00 */
[----:B------:R2:W1:Y:S04]  /*6c50*/  @P1 LDS.128 R56, [R93+0x10] ;  /* 0x000010005d381984 */ /* 0x0004680000000c00 */
[----:B------:R2:W1:Y:S04]  /*6c60*/  @P1 LDS.128 R64, [R92+0x20] ;  /* 0x000020005c401984 */ /* 0x0004680000000c00 */
[----:B------:R2:W1:Y:S02]  /*6c70*/  @P1 LDS.128 R72, [R88+0x30] ;  /* 0x0000300058481984 */ /* 0x0004640000000c00 */
.L_x_113:
[----:B------:R-:W-:Y:S05]  /*6c80*/  BSYNC B1 ;  /* 0x0000000000017941 */ /* 0x000fea0003800000 */
.L_x_112:
[----:B-1----:R-:W-:Y:S04]  /*6c90*/  SHF.R.U32.HI R0, RZ, 0x15, R39 ;  /* 0x00000015ff007819 */ /* 0x002fe80000011627 */
[----:B------:R-:W-:Y:S01]  /*6ca0*/  LOP3.LUT P1, RZ, R0, 0x3, R81, 0x48, !PT ;  /* 0x0000000300ff7812 */ /* 0x000fe20007824851 */
[----:B------:R-:W-:Y:S01]  /*6cb0*/  @!UPT UIADD3 URZ, UPT, UPT, URZ, URZ, URZ ;  /* 0x000000fffffff290 */ /* 0x000fe2000fffe0ff */
[----:B----4-:R-:W-:Y:S11]  /*6cc0*/  @P0 BRA `(.L_x_117) ;  /* 0x0000000000080947 */ /* 0x010ff60003800000 */
[----:B------:R-:W1:Y:S02]  /*6cd0*/  SYNCS.PHASECHK.TRANS64.TRYWAIT P0, [R98+URZ+0xf0], R3 ;  /* 0x0000f003620075a7 */ /* 0x000e6400080011ff */
[----:B-1----:R-:W-:Y:S05]  /*6ce0*/  @!P0 BRA `(.L_x_118) ;  /* 0x0000004000548947 */ /* 0x002fea0003800000 */
.L_x_117:
[----:B------:R-:W-:Y:S05]  /*6cf0*/  @!P1 BRA `(.L_x_119) ;  /* 0x0000000000409947 */ /* 0x000fea0003800000 */
[----:B------:R-:W4:Y:S01]  /*6d00*/  LDCU.64 UR8, c[0x4][0x70] ;  /* 0x01000e00ff0877ac */ /* 0x000f220008000a00 */
[----:B-1----:R-:W-:Y:S01]  /*6d10*/  MOV R3, 0x0 ;  /* 0x0000000000037802 */ /* 0x002fe20000000f00 */
[----:B------:R-:W-:Y:S02]  /*6d20*/  HFMA2 R12, -RZ, RZ, 0, 5.9604644775390625e-08 ;  /* 0x00000001ff0c7431 */ /* 0x000fe400000001ff */
[----:B------:R-:W-:Y:S02]  /*6d30*/  IMAD.MOV.U32 R8, RZ, RZ, 0x192 ;  /* 0x00000192ff087424 */ /* 0x000fe400078e00ff */
[----:B------:R-:W-:Y:S01]  /*6d40*/  IMAD.MOV.U32 R13, RZ, RZ, RZ ;  /* 0x000000ffff0d7224 */ /* 0x000fe200078e00ff */
[----:B------:R-:W1:Y:S01]  /*6d50*/  LDCU.64 UR6, c[0x4][0x78] ;  /* 0x01000f00ff0677ac */ /* 0x000e620008000a00 */
[----:B------:R-:W2:Y:S01]  /*6d60*/  LDC.64 R2, c[0x4][R3] ;  /* 0x0100000003027b82 */ /* 0x000ea20000000a00 */
[----:B------:R-:W5:Y:S01]  /*6d70*/  LDCU.64 UR4, c[0x4][0x10] ;  /* 0x01000200ff0477ac */ /* 0x000f620008000a00 */
[----:B----4-:R-:W-:Y:S01]  /*6d80*/  MOV R5, UR9 ;  /* 0x0000000900057c02 */ /* 0x010fe20008000f00 */
[----:B------:R-:W-:Y:S01]  /*6d90*/  IMAD.U32 R4, RZ, RZ, UR8 ;  /* 0x00000008ff047e24 */ /* 0x000fe2000f8e00ff */
[----:B-1----:R-:W-:Y:S01]  /*6da0*/  MOV R7, UR7 ;  /* 0x0000000700077c02 */ /* 0x002fe20008000f00 */
[----:B------:R-:W-:Y:S01]  /*6db0*/  IMAD.U32 R6, RZ, RZ, UR6 ;  /* 0x00000006ff067e24 */ /* 0x000fe2000f8e00ff */
[----:B-----5:R-:W-:Y:S01]  /*6dc0*/  MOV R11, UR5 ;  /* 0x00000005000b7c02 */ /* 0x020fe20008000f00 */
[----:B------:R-:W-:Y:S02]  /*6dd0*/  IMAD.U32 R10, RZ, RZ, UR4 ;  /* 0x00000004ff0a7e24 */ /* 0x000fe4000f8e00ff */
[----:B------:R-:W-:Y:S07]  /*6de0*/  LEPC R20, `(.L_x_119) ;  /* 0x000000001014794e */ /* 0x000fee0000000000 */
[----:B--23--:R-:W-:Y:S05]  /*6df0*/  CALL.ABS.NOINC R2 ;  /* 0x0000000002007343 */ /* 0x00cfea0003c00000 */
.L_x_119:
[C---:B------:R-:W-:Y:S01]  /*6e00*/  SHF.L.U32 R40, R48.reuse, 0x10, RZ ;  /* 0x0000001030287819 */ /* 0x040fe200000006ff */
[----:B------:R-:W-:Y:S05]  /*6e10*/  WARPSYNC.ALL ;  /* 0x0000000000007948 */ /* 0x000fea0003800000 */
[----:B------:R-:W-:Y:S01]  /*6e20*/  R2UR UR4, R39 ;  /* 0x00000000270472ca */ /* 0x000fe200000e0000 */
[----:B------:R-:W-:Y:S01]  /*6e30*/  BSSY.RECONVERGENT B0, `(.L_x_120) ;  /* 0x000008d000007945 */ /* 0x000fe20003800200 */
[----:B------:R-:W-:Y:S02]  /*6e40*/  LOP3.LUT R43, R48, 0xffff0000, RZ, 0xc0, !PT ;  /* 0xffff0000302b7812 */ /* 0x000fe400078ec0ff */
[----:B------:R-:W-:Y:S02]  /*6e50*/  SHF.L.U32 R42, R49, 0x10, RZ ;  /* 0x00000010312a7819 */ /* 0x000fe400000006ff */
[----:B------:R-:W-:Y:S02]  /*6e60*/  SHF.L.U32 R45, R51, 0x10, RZ ;  /* 0x00000010332d7819 */ /* 0x000fe400000006ff */
[----:B------:R-:W-:Y:S02]  /*6e70*/  LOP3.LUT R44, R75, 0xffff0000, RZ, 0xc0, !PT ;  /* 0xffff00004b2c7812 */ /* 0x000fe400078ec0ff */
[----:B------:R-:W-:Y:S03]  /*6e80*/  ISETP.NE.AND P0, PT, R96, RZ, PT ;  /* 0x000000ff6000720c */ /* 0x000fe60003f05270 */
[----:B------:R-:W3:Y:S02]  /*6e90*/  LDTM.x32 R4, tmem[UR4] ;  /* 0x00000004000479ee */ /* 0x000ee400082c0000 */
[C---:B---3--:R-:W-:Y:S01]  /*6ea0*/  FMUL R0, R38.reuse, R4 ;  /* 0x0000000426007220 */ /* 0x048fe20000400000 */
[C---:B------:R-:W-:Y:S01]  /*6eb0*/  FMUL R2, R38.reuse, R5 ;  /* 0x0000000526027220 */ /* 0x040fe20000400000 */
[C---:B-1----:R-:W-:Y:S01]  /*6ec0*/  FMUL R3, R38.reuse, R6 ;  /* 0x0000000626037220 */ /* 0x042fe20000400000 */
[----:B------:R-:W-:Y:S01]  /*6ed0*/  FMUL R7, R38, R7 ;  /* 0x0000000726077220 */ /* 0x000fe20000400000 */
[----:B------:R-:W-:Y:S01]  /*6ee0*/  FFMA R0, R41, R40, R0 ;  /* 0x0000002829007223 */ /* 0x000fe20000000000 */
[----:B------:R-:W-:Y:S01]  /*6ef0*/  LOP3.LUT R40, R49, 0xffff0000, RZ, 0xc0, !PT ;  /* 0xffff000031287812 */ /* 0x000fe200078ec0ff */
[C---:B------:R-:W-:Y:S01]  /*6f00*/  FFMA R2, R41.reuse, R43, R2 ;  /* 0x0000002b29027223 */ /* 0x040fe20000000002 */
[C---:B------:R-:W-:Y:S01]  /*6f10*/  SHF.L.U32 R43, R50.reuse, 0x10, RZ ;  /* 0x00000010322b7819 */ /* 0x040fe200000006ff */
[C---:B------:R-:W-:Y:S01]  /*6f20*/  FFMA R3, R41.reuse, R42, R3 ;  /* 0x0000002a29037223 */ /* 0x040fe20000000003 */
[----:B------:R-:W-:Y:S01]  /*6f30*/  LOP3.LUT R42, R50, 0xffff0000, RZ, 0xc0, !PT ;  /* 0xffff0000322a7812 */ /* 0x000fe200078ec0ff */
[----:B------:R-:W-:Y:S01]  /*6f40*/  FMUL R4, R38, R8 ;  /* 0x0000000826047220 */ /* 0x000fe20000400000 */
[----:B------:R-:W-:Y:S01]  /*6f50*/  F2FP.BF16.F32.PACK_AB R52, R2, R0 ;  /* 0x000000000234723e */ /* 0x000fe200000010ff */
[----:B------:R-:W-:Y:S01]  /*6f60*/  FFMA R7, R41, R40, R7 ;  /* 0x0000002829077223 */ /* 0x000fe20000000007 */
[----:B------:R-:W-:Y:S01]  /*6f70*/  LOP3.LUT R40, R51, 0xffff0000, RZ, 0xc0, !PT ;  /* 0xffff000033287812 */ /* 0x000fe200078ec0ff */
[C---:B------:R-:W-:Y:S01]  /*6f80*/  FMUL R5, R38.reuse, R9 ;  /* 0x0000000926057220 */ /* 0x040fe20000400000 */
[C---:B------:R-:W-:Y:S01]  /*6f90*/  FMUL R6, R38.reuse, R10 ;  /* 0x0000000a26067220 */ /* 0x040fe20000400000 */
[----:B------:R-:W-:Y:S01]  /*6fa0*/  FMUL R11, R38, R11 ;  /* 0x0000000b260b7220 */ /* 0x000fe20000400000 */
[----:B------:R-:W-:Y:S01]  /*6fb0*/  F2FP.BF16.F32.PACK_AB R53, R7, R3 ;  /* 0x000000030735723e */ /* 0x000fe200000010ff */
[C---:B------:R-:W-:Y:S01]  /*6fc0*/  FFMA R4, R41.reuse, R43, R4 ;  /* 0x0000002b29047223 */ /* 0x040fe20000000004 */
[C---:B------:R-:W-:Y:S01]  /*6fd0*/  SHF.L.U32 R43, R56.reuse, 0x10, RZ ;  /* 0x00000010382b7819 */ /* 0x040fe200000006ff */
[----:B------:R-:W-:Y:S01]  /*6fe0*/  FFMA R5, R41, R42, R5 ;  /* 0x0000002a29057223 */ /* 0x000fe20000000005 */
[----:B------:R-:W-:Y:S01]  /*6ff0*/  LOP3.LUT R42, R57, 0xffff0000, RZ, 0xc0, !PT ;  /* 0xffff0000392a7812 */ /* 0x000fe200078ec0ff */
[----:B------:R-:W-:Y:S01]  /*7000*/  FFMA R6, R41, R45, R6 ;  /* 0x0000002d29067223 */ /* 0x000fe20000000006 */
[----:B------:R-:W-:Y:S01]  /*7010*/  SHF.L.U32 R45, R57, 0x10, RZ ;  /* 0x00000010392d7819 */ /* 0x000fe200000006ff */
[----:B------:R-:W-:Y:S01]  /*7020*/  FFMA R11, R41, R40, R11 ;  /* 0x00000028290b7223 */ /* 0x000fe2000000000b */
[----:B------:R-:W-:Y:S01]  /*7030*/  LOP3.LUT R40, R56, 0xffff0000, RZ, 0xc0, !PT ;  /* 0xffff000038287812 */ /* 0x000fe200078ec0ff */
[C---:B------:R-:W-:Y:S01]  /*7040*/  FMUL R8, R38.reuse, R12 ;  /* 0x0000000c26087220 */ /* 0x040fe20000400000 */
[----:B------:R-:W-:Y:S01]  /*7050*/  F2FP.BF16.F32.PACK_AB R54, R5, R4 ;  /* 0x000000040536723e */ /* 0x000fe200000010ff */
[C---:B------:R-:W-:Y:S01]  /*7060*/  FMUL R9, R38.reuse, R13 ;  /* 0x0000000d26097220 */ /* 0x040fe20000400000 */
[----:B------:R-:W-:Y:S01]  /*7070*/  F2FP.BF16.F32.PACK_AB R55, R11, R6 ;  /* 0x000000060b37723e */ /* 0x000fe200000010ff */
[C---:B------:R-:W-:Y:S01]  /*7080*/  FMUL R10, R38.reuse, R14 ;  /* 0x0000000e260a7220 */ /* 0x040fe20000400000 */
[----:B------:R-:W-:Y:S01]  /*7090*/  FMUL R15, R38, R15 ;  /* 0x0000000f260f7220 */ /* 0x000fe20000400000 */
[----:B------:R-:W-:Y:S01]  /*70a0*/  FFMA R8, R41, R43, R8 ;  /* 0x0000002b29087223 */ /* 0x000fe20000000008 */
[----:B------:R-:W-:Y:S01]  /*70b0*/  SHF.L.U32 R43, R59, 0x10, RZ ;  /* 0x000000103b2b7819 */ /* 0x000fe200000006ff */
[C---:B------:R-:W-:Y:S01]  /*70c0*/  FFMA R9, R41.reuse, R40, R9 ;  /* 0x0000002829097223 */ /* 0x040fe20000000009 */
[C---:B------:R-:W-:Y:S01]  /*70d0*/  SHF.L.U32 R40, R58.reuse, 0x10, RZ ;  /* 0x000000103a287819 */ /* 0x040fe200000006ff */
        /* <DEDUP_REMOVED lines=8> */
[----:B------:R-:W-:Y:S01]  /*7160*/  FMUL R14, R38, R18 ;  /* 0x00000012260e7220 */ /* 0x000fe20000400000 */
[----:B------:R-:W-:Y:S01]  /*7170*/  FFMA R12, R41, R40, R12 ;  /* 0x00000028290c7223 */ /* 0x000fe2000000000c */
[----:B------:R-:W-:Y:S01]  /*7180*/  LOP3.LUT R40, R59, 0xffff0000, RZ, 0xc0, !PT ;  /* 0xffff00003b287812 */ /* 0x000fe200078ec0ff */
[C---:B------:R-:W-:Y:S01]  /*7190*/  FFMA R13, R41.reuse, R42, R13 ;  /* 0x0000002a290d7223 */ /* 0x040fe2000000000d */
[----:B------:R-:W-:Y:S01]  /*71a0*/  LOP3.LUT R42, R64, 0xffff0000, RZ, 0xc0, !PT ;  /* 0xffff0000402a7812 */ /* 0x000fe200078ec0ff */
[----:B------:R-:W-:Y:S01]  /*71b0*/  FMUL R19, R38, R19 ;  /* 0x0000001326137220 */ /* 0x000fe20000400000 */
[----:B------:R-:W-:Y:S01]  /*71c0*/  FFMA R14, R41, R43, R14 ;  /* 0x0000002b290e7223 */ /* 0x000fe2000000000e */
[----:B------:R-:W-:Y:S01]  /*71d0*/  SHF.L.U32 R43, R64, 0x10, RZ ;  /* 0x00000010402b7819 */ /* 0x000fe200000006ff */
[----:B------:R1:W-:Y:S01]  /*71e0*/  STS.128 [R94], R52 ;  /* 0x000000345e007388 */ /* 0x0003e20000000c00 */
[----:B------:R-:W-:Y:S01]  /*71f0*/  F2FP.BF16.F32.PACK_AB R70, R13, R12 ;  /* 0x0000000c0d46723e */ /* 0x000fe200000010ff */
[C---:B------:R-:W-:Y:S01]  /*7200*/  FMUL R16, R38.reuse, R20 ;  /* 0x0000001426107220 */ /* 0x040fe20000400000 */
        /* <DEDUP_REMOVED lines=8> */
[C---:B------:R-:W-:Y:S01]  /*7290*/  FFMA R17, R41.reuse, R42, R17 ;  /* 0x0000002a29117223 */ /* 0x040fe20000000011 */
[----:B------:R-:W-:Y:S01]  /*72a0*/  FFMA R18, R41, R45, R18 ;  /* 0x0000002d29127223 */ /* 0x000fe20000000012 */
[----:B------:R1:W-:Y:S01]  /*72b0*/  STS.128 [R93+0x10], R68 ;  /* 0x000010445d007388 */ /* 0x0003e20000000c00 */
[----:B------:R-:W-:Y:S01]  /*72c0*/  SHF.L.U32 R45, R67, 0x10, RZ ;  /* 0x00000010432d7819 */ /* 0x000fe200000006ff */
[----:B------:R-:W-:Y:S01]  /*72d0*/  FFMA R23, R41, R40, R23 ;  /* 0x0000002829177223 */ /* 0x000fe20000000017 */
[----:B------:R-:W-:Y:S01]  /*72e0*/  LOP3.LUT R40, R66, 0xffff0000, RZ, 0xc0, !PT ;  /* 0xffff000042287812 */ /* 0x000fe200078ec0ff */
[C---:B------:R-:W-:Y:S01]  /*72f0*/  FMUL R20, R38.reuse, R24 ;  /* 0x0000001826147220 */ /* 0x040fe20000400000 */
[----:B------:R-:W-:Y:S01]  /*7300*/  LOP3.LUT R42, R67, 0xffff0000, RZ, 0xc0, !PT ;  /* 0xffff0000432a7812 */ /* 0x000fe200078ec0ff */
[C---:B------:R-:W-:Y:S01]  /*7310*/  FMUL R21, R38.reuse, R25 ;  /* 0x0000001926157220 */ /* 0x040fe20000400000 */
[----:B------:R-:W-:Y:S01]  /*7320*/  F2FP.BF16.F32.PACK_AB R100, R17, R16 ;  /* 0x000000101164723e */ /* 0x000fe200000010ff */
[C---:B------:R-:W-:Y:S01]  /*7330*/  FMUL R22, R38.reuse, R26 ;  /* 0x0000001a26167220 */ /* 0x040fe20000400000 */
[----:B------:R-:W-:Y:S01]  /*7340*/  FMUL R27, R38, R27 ;  /* 0x0000001b261b7220 */ /* 0x000fe20000400000 */
[C---:B------:R-:W-:Y:S01]  /*7350*/  FFMA R20, R41.reuse, R43, R20 ;  /* 0x0000002b29147223 */ /* 0x040fe20000000014 */
[C---:B------:R-:W-:Y:S01]  /*7360*/  FFMA R21, R41.reuse, R40, R21 ;  /* 0x0000002829157223 */ /* 0x040fe20000000015 */
[C---:B------:R-:W-:Y:S01]  /*7370*/  FFMA R22, R41.reuse, R45, R22 ;  /* 0x0000002d29167223 */ /* 0x040fe20000000016 */
[----:B------:R-:W-:Y:S01]  /*7380*/  FFMA R27, R41, R42, R27 ;  /* 0x0000002a291b7223 */ /* 0x000fe2000000001b */
[----:B------:R-:W-:Y:S01]  /*7390*/  SHF.L.U32 R40, R72, 0x10, RZ ;  /* 0x0000001048287819 */ /* 0x000fe200000006ff */
[----:B------:R-:W-:Y:S01]  /*73a0*/  FMUL R24, R38, R28 ;  /* 0x0000001c26187220 */ /* 0x000fe20000400000 */
[----:B------:R-:W-:Y:S01]  /*73b0*/  LOP3.LUT R42, R72, 0xffff0000, RZ, 0xc0, !PT ;  /* 0xffff0000482a7812 */ /* 0x000fe200078ec0ff */
[C---:B------:R-:W-:Y:S01]  /*73c0*/  FMUL R25, R38.reuse, R29 ;  /* 0x0000001d26197220 */ /* 0x040fe20000400000 */
[----:B------:R-:W-:Y:S01]  /*73d0*/  SHF.L.U32 R43, R73, 0x10, RZ ;  /* 0x00000010492b7819 */ /* 0x000fe200000006ff */
[C---:B------:R-:W-:Y:S01]  /*73e0*/  FMUL R26, R38.reuse, R30 ;  /* 0x0000001e261a7220 */ /* 0x040fe20000400000 */
[C---:B------:R-:W-:Y:S01]  /*73f0*/  FFMA R24, R41.reuse, R40, R24 ;  /* 0x0000002829187223 */ /* 0x040fe20000000018 */
[----:B------:R-:W-:Y:S01]  /*7400*/  FFMA R25, R41, R42, R25 ;  /* 0x0000002a29197223 */ /* 0x000fe20000000019 */
[----:B------:R-:W-:Y:S01]  /*7410*/  LOP3.LUT R40, R73, 0xffff0000, RZ, 0xc0, !PT ;  /* 0xffff000049287812 */ /* 0x000fe200078ec0ff */
[----:B------:R-:W-:Y:S01]  /*7420*/  FFMA R26, R41, R43, R26 ;  /* 0x0000002b291a7223 */ /* 0x000fe2000000001a */
[----:B------:R-:W-:Y:S01]  /*7430*/  FMUL R31, R38, R31 ;  /* 0x0000001f261f7220 */ /* 0x000fe20000400000 */
[----:B------:R-:W-:Y:S01]  /*7440*/  SHF.L.U32 R43, R74, 0x10, RZ ;  /* 0x000000104a2b7819 */ /* 0x000fe200000006ff */
[----:B------:R-:W-:Y:S01]  /*7450*/  FMUL R28, R38, R32 ;  /* 0x00000020261c7220 */ /* 0x000fe20000400000 */
[----:B------:R-:W-:Y:S01]  /*7460*/  LOP3.LUT R42, R74, 0xffff0000, RZ, 0xc0, !PT ;  /* 0xffff00004a2a7812 */ /* 0x000fe200078ec0ff */
[C---:B------:R-:W-:Y:S01]  /*7470*/  FMUL R29, R38.reuse, R33 ;  /* 0x00000021261d7220 */ /* 0x040fe20000400000 */
[----:B------:R-:W-:Y:S01]  /*7480*/  SHF.L.U32 R45, R75, 0x10, RZ ;  /* 0x000000104b2d7819 */ /* 0x000fe200000006ff */
[C---:B------:R-:W-:Y:S01]  /*7490*/  FMUL R30, R38.reuse, R34 ;  /* 0x00000022261e7220 */ /* 0x040fe20000400000 */
[----:B------:R-:W-:Y:S01]  /*74a0*/  FFMA R31, R41, R40, R31 ;  /* 0x00000028291f7223 */ /* 0x000fe2000000001f */
[----:B------:R-:W-:Y:S01]  /*74b0*/  FMUL R35, R38, R35 ;  /* 0x0000002326237220 */ /* 0x000fe20000400000 */
[----:B------:R-:W-:Y:S01]  /*74c0*/  F2FP.BF16.F32.PACK_AB R101, R23, R18 ;  /* 0x000000121765723e */ /* 0x000fe200000010ff */
[----:B------:R-:W-:Y:S01]  /*74d0*/  FFMA R28, R41, R43, R28 ;  /* 0x0000002b291c7223 */ /* 0x000fe2000000001c */
[----:B------:R-:W-:Y:S01]  /*74e0*/  F2FP.BF16.F32.PACK_AB R102, R21, R20 ;  /* 0x000000141566723e */ /* 0x000fe200000010ff */
[----:B------:R-:W-:Y:S01]  /*74f0*/  FFMA R29, R41, R42, R29 ;  /* 0x0000002a291d7223 */ /* 0x000fe2000000001d */
[----:B------:R-:W-:Y:S01]  /*7500*/  F2FP.BF16.F32.PACK_AB R103, R27, R22 ;  /* 0x000000161b67723e */ /* 0x000fe200000010ff */
[C---:B------:R-:W-:Y:S01]  /*7510*/  FFMA R30, R41.reuse, R45, R30 ;  /* 0x0000002d291e7223 */ /* 0x040fe2000000001e */
[----:B------:R-:W-:Y:S01]  /*7520*/  FFMA R35, R41, R44, R35 ;  /* 0x0000002c29237223 */ /* 0x000fe20000000023 */
[----:B------:R-:W-:Y:S02]  /*7530*/  F2FP.BF16.F32.PACK_AB R104, R25, R24 ;  /* 0x000000181968723e */ /* 0x000fe400000010ff */
[----:B------:R1:W-:Y:S01]  /*7540*/  STS.128 [R92+0x20], R100 ;  /* 0x000020645c007388 */ /* 0x0003e20000000c00 */
[----:B------:R-:W-:Y:S02]  /*7550*/  F2FP.BF16.F32.PACK_AB R105, R31, R26 ;  /* 0x0000001a1f69723e */ /* 0x000fe400000010ff */
[----:B------:R-:W-:Y:S02]  /*7560*/  F2FP.BF16.F32.PACK_AB R106, R29, R28 ;  /* 0x0000001c1d6a723e */ /* 0x000fe400000010ff */
[----:B------:R-:W-:Y:S05]  /*7570*/  F2FP.BF16.F32.PACK_AB R107, R35, R30 ;  /* 0x0000001e236b723e */ /* 0x000fea00000010ff */
[----:B------:R1:W-:Y:S01]  /*7580*/  STS.128 [R88+0x30], R104 ;  /* 0x0000306858007388 */ /* 0x0003e20000000c00 */
[----:B------:R-:W-:Y:S01]  /*7590*/  @!PT LDS RZ, [RZ] ;  /* 0x00000000fffff984 */ /* 0x000fe20000000800 */
[----:B------:R-:W-:Y:S01]  /*75a0*/  @!PT LDS RZ, [RZ] ;  /* 0x00000000fffff984 */ /* 0x000fe20000000800 */
[----:B------:R-:W-:Y:S01]  /*75b0*/  @!PT LDS RZ, [RZ] ;  /* 0x00000000fffff984 */ /* 0x000fe20000000800 */
[----:B------:R-:W-:Y:S01]  /*75c0*/  @!PT LDS RZ, [RZ] ;  /* 0x00000000fffff984 */ /* 0x000fe20000000800 */
[----:B------:R3:W-:Y:S07]  /*75d0*/  MEMBAR.ALL.CTA ;  /* 0x0000000000007992 */ /* 0x0007ee0000008000 */
[----:B---3--:R-:W3:Y:S02]  /*75e0*/  FENCE.VIEW.ASYNC.S ;  /* 0x00000000000073c6 */ /* 0x008ee40000000000 */
[----:B---3--:R-:W-:Y:S06]  /*75f0*/  BAR.SYNC.DEFER_BLOCKING 0x1, 0x80 ;  /* 0x0042000000007b1d */ /* 0x008fec0000010000 */
[----:B------:R-:W-:Y:S05]  /*7600*/  @P0 BRA `(.L_x_121) ;  /* 0x00000000003c0947 */ /* 0x000fea0003800000 */
[----:B------:R-:W3:Y:S01]  /*7610*/  LDCU.64 UR6, c[0x0][0x348] ;  /* 0x00006900ff0677ac */ /* 0x000ee20008000a00 */
[----:B------:R-:W-:Y:S01]  /*7620*/  UIADD3 UR4, UPT, UPT, UR43, 0x200, URZ ;  /* 0x000002002b047890 */ /* 0x000fe2000fffe0ff */
[----:B------:R-:W-:Y:S01]  /*7630*/  UMOV UR51, UR36 ;  /* 0x0000002400337c82 */ /* 0x000fe20008000000 */
[----:B------:R-:W-:Y:S02]  /*7640*/  UIADD3 UR9, UPT, UPT, UR49, 0x80, URZ ;  /* 0x0000008031097890 */ /* 0x000fe4000fffe0ff */
[----:B------:R-:W-:Y:S02]  /*7650*/  UIADD3 UR8, UPT, UPT, UR43, 0x1200, URZ ;  /* 0x000012002b087890 */ /* 0x000fe4000fffe0ff */
[----:B------:R-:W-:Y:S01]  /*7660*/  MOV R85, UR4 ;  /* 0x0000000400557c02 */ /* 0x000fe20008000f00 */
[----:B------:R-:W-:Y:S01]  /*7670*/  UMOV UR10, UR50 ;  /* 0x00000032000a7c82 */ /* 0x000fe20008000000 */
[----:B------:R-:W-:Y:S02]  /*7680*/  UMOV UR11, UR36 ;  /* 0x00000024000b7c82 */ /* 0x000fe40008000000 */
[----:B------:R-:W-:Y:S01]  /*7690*/  R2UR UR48, R85 ;  /* 0x00000000553072ca */ /* 0x000fe200000e0000 */
[----:B---3--:R-:W-:Y:S04]  /*76a0*/  UIADD3 UR4, UP0, UPT, UR6, 0x680, URZ ;  /* 0x0000068006047890 */ /* 0x008fe8000ff1e0ff */
[----:B------:R-:W-:Y:S09]  /*76b0*/  UIADD3.X UR5, UPT, UPT, URZ, UR7, URZ, UP0, !UPT ;  /* 0x00000007ff057290 */ /* 0x000ff200087fe4ff */
[----:B------:R3:W-:Y:S01]  /*76c0*/  UTMASTG.3D [UR48], [UR4] ;  /* 0x00000030040073b5 */ /* 0x0007e20008010000 */
[----:B------:R3:W-:Y:S01]  /*76d0*/  UTMASTG.3D [UR8], [UR4] ;  /* 0x00000008040073b5 */ /* 0x0007e20008010000 */
[----:B------:R0:W-:Y:S01]  /*76e0*/  UTMACMDFLUSH ;  /* 0x00000000000079b7 */ /* 0x0001e20000000000 */
[----:B---3--:R-:W-:Y:S04]  /*76f0*/  DEPBAR.LE SB0, 0x1 ;  /* 0x000080400000791a */ /* 0x008fe80000000000 */
.L_x_121:
[----:B------:R-:W-:Y:S05]  /*7700*/  BSYNC.RECONVERGENT B0 ;  /* 0x0000000000007941 */ /* 0x000fea0003800200 */
.L_x_120:
[----:B------:R-:W-:Y:S01]  /*7710*/  BAR.SYNC.DEFER_BLOCKING 0x1, 0x80 ;  /* 0x0042000000007b1d */ /* 0x000fe20000010000 */
[----:B------:R-:W-:Y:S01]  /*7720*/  ISETP.NE.AND P1, PT, R97, RZ, PT ;  /* 0x000000ff6100720c */ /* 0x000fe20003f25270 */
[----:B------:R-:W-:Y:S01]  /*7730*/  UISETP.NE.AND UP0, UPT, UR47, URZ, UPT ;  /* 0x000000ff2f00728c */ /* 0x000fe2000bf05270 */
[----:B------:R-:W-:Y:S11]  /*7740*/  LEA R3, R47, UR43, 0x3 ;  /* 0x0000002b2f037c11 */ /* 0x000ff6000f8e18ff */
[----:B------:R-:W-:Y:S01]  /*7750*/  @P1 SHF.L.U32 R4, R91, 0x1f, RZ ;  /* 0x0000001f5b041819 */ /* 0x000fe200000006ff */
[----:B------:R-:W-:Y:S06]  /*7760*/  BRA.U !UP0, `(.L_x_122) ;  /* 0x0000000108247547 */ /* 0x000fec000b800000 */
[----:B------:R-:W3:Y:S01]  /*7770*/  S2R R0, SR_CgaCtaId ;  /* 0x0000000000007919 */ /* 0x000ee20000008800 */
[----:B------:R-:W-:Y:S01]  /*7780*/  IMAD.U32 R2, RZ, RZ, UR46 ;  /* 0x0000002eff027e24 */ /* 0x000fe2000f8e00ff */
[----:B------:R-:W-:Y:S04]  /*7790*/  UIADD3 UR4, UPT, UPT, UR46, 0x1, URZ ;  /* 0x000000012e047890 */ /* 0x000fe8000fffe0ff */
[----:B------:R-:W-:Y:S01]  /*77a0*/  @P1 LEA R2, R2, UR43, 0x3 ;  /* 0x0000002b02021c11 */ /* 0x000fe2000f8e18ff */
[----:B------:R-:W-:Y:S04]  /*77b0*/  UISETP.NE.AND UP0, UPT, UR4, 0x4, UPT ;  /* 0x000000040400788c */ /* 0x000fe8000bf05270 */
[----:B------:R-:W-:Y:S01]  /*77c0*/  @P1 VIADD R5, R2, 0xa0 ;  /* 0x000000a002051836 */ /* 0x000fe20000000000 */
[----:B------:R-:W-:Y:S04]  /*77d0*/  USEL UR46, UR4, URZ, UP0 ;  /* 0x000000ff042e7287 */ /* 0x000fe80008000000 */
[----:B---3--:R-:W-:Y:S04]  /*77e0*/  @P1 PRMT R0, R0, 0x654, R5 ;  /* 0x0000065400001816 */ /* 0x008fe80000000005 */
[----:B------:R3:W-:Y:S04]  /*77f0*/  @P1 SYNCS.ARRIVE.TRANS64.RED.A1T0 RZ, [R0+URZ], RZ ;  /* 0x000000ff00ff19a7 */ /* 0x0007e800081004ff */
.L_x_122:
[----:B------:R-:W4:Y:S01]  /*7800*/  @P1 SYNCS.PHASECHK.TRANS64.TRYWAIT P0, [R3+URZ+0x80], R4 ;  /* 0x00008004030015a7 */ /* 0x000f2200080011ff */
[----:B------:R-:W-:Y:S01]  /*7810*/  BSSY B1, `(.L_x_123) ;  /* 0x0000016000017945 */ /* 0x000fe20003800000 */
[----:B----4-:R-:W-:Y:S03]  /*7820*/  @P1 SEL R46, RZ, 0x1, !P0 ;  /* 0x00000001ff2e1807 */ /* 0x010fe60004000000 */
[----:B------:R-:W-:Y:S05]  /*7830*/  @!P1 BRA `(.L_x_124) ;  /* 0x00000000004c9947 */ /* 0x000fea0003800000 */
[----:B------:R-:W-:Y:S01]  /*7840*/  ISETP.NE.AND P0, PT, R46, RZ, PT ;  /* 0x000000ff2e00720c */ /* 0x000fe20003f05270 */
[----:B------:R-:W-:Y:S01]  /*7850*/  BSSY B0, `(.L_x_125) ;  /* 0x000000b000007945 */ /* 0x000fe20003800000 */
[----:B------:R-:W-:Y:S11]  /*7860*/  ISETP.NE.AND P1, PT, R60, RZ, PT ;  /* 0x000000ff3c00720c */ /* 0x000ff60003f25270 */
[----:B------:R-:W-:Y:S02]  /*7870*/  @!UPT UIADD3 URZ, UPT, UPT, URZ, URZ, URZ ;  /* 0x000000fffffff290 */ /* 0x000fe4000fffe0ff */
[C---:B------:R-:W-:Y:S01]  /*7880*/  @P1 IMAD R6, R47.reuse, 0x2000, R94 ;  /* 0x000020002f061824 */ /* 0x040fe200078e025e */
[C---:B------:R-:W-:Y:S01]  /*7890*/  @P1 LEA R4, R47.reuse, R92, 0xd ;  /* 0x0000005c2f041211 */ /* 0x040fe200078e68ff */
[C---:B------:R-:W-:Y:S02]  /*78a0*/  @P1 IMAD R5, R47.reuse, 0x2000, R93 ;  /* 0x000020002f051824 */ /* 0x040fe400078e025d */
[----:B------:R-:W-:Y:S01]  /*78b0*/  @P1 IMAD R2, R47, 0x2000, R88 ;  /* 0x000020002f021824 */ /* 0x000fe200078e0258 */
[----:B------:R-:W-:Y:S06]  /*78c0*/  @P0 BRA `(.L_x_126) ;  /* 0x00000000000c0947 */ /* 0x000fec0003800000 */
[----:B---3--:R-:W-:Y:S04]  /*78d0*/  SHF.L.U32 R0, R91, 0x1f, RZ ;  /* 0x0000001f5b007819 */ /* 0x008fe800000006ff */
[----:B------:R-:W3:Y:S02]  /*78e0*/  SYNCS.PHASECHK.TRANS64.TRYWAIT P0, [R3+URZ+0x80], R0 ;  /* 0x00008000030075a7 */ /* 0x000ee400080011ff */
[----:B---3--:R-:W-:Y:S05]  /*78f0*/  @!P0 BRA `(.L_x_127) ;  /* 0x0000003400648947 */ /* 0x008fea0003800000 */
.L_x_126:
[----:B------:R-:W-:Y:S05]  /*7900*/  BSYNC B0 ;  /* 0x0000000000007941 */ /* 0x000fea0003800000 */
.L_x_125:
[----:B------:R-:W-:Y:S02]  /*7910*/  ISETP.NE.AND P0, PT, R60, RZ, PT ;  /* 0x000000ff3c00720c */ /* 0x000fe40003f05270 */
[----:B------:R-:W-:Y:S11]  /*7920*/  IADD3 R47, PT, PT, R47, 0x1, RZ ;  /* 0x000000012f2f7810 */ /* 0x000ff60007ffe0ff */
[----:B------:R4:W1:Y:S04]  /*7930*/  @P0 LDS.128 R48, [R6] ;  /* 0x0000000006300984 */ /* 0x0008680000000c00 */
[----:B------:R4:W1:Y:S04]  /*7940*/  @P0 LDS.128 R56, [R5+0x10] ;  /* 0x0000100005380984 */ /* 0x0008680000000c00 */
[----:B------:R4:W1:Y:S04]  /*7950*/  @P0 LDS.128 R64, [R4+0x20] ;  /* 0x0000200004400984 */ /* 0x0008680000000c00 */
[----:B------:R4:W1:Y:S02]  /*7960*/  @P0 LDS.128 R72, [R2+0x30] ;  /* 0x0000300002480984 */ /* 0x0008640000000c00 */
.L_x_124:
[----:B------:R-:W-:Y:S05]  /*7970*/  BSYNC B1 ;  /* 0x0000000000017941 */ /* 0x000fea0003800000 */
.L_x_123:
[----:B---3--:R-:W-:Y:S05]  /*7980*/  VIADD R0, R39, 0x20 ;  /* 0x0000002027007836 */ /* 0x008fea0000000000 */
[----:B------:R-:W-:Y:S04]  /*7990*/  SHF.R.U32.HI R0, RZ, 0x15, R0 ;  /* 0x00000015ff007819 */ /* 0x000fe80000011600 */
[----:B------:R-:W-:Y:S11]  /*79a0*/  LOP3.LUT P0, RZ, R0, 0x3, R81, 0x48, !PT ;  /* 0x0000000300ff7812 */ /* 0x000ff60007804851 */
[----:B------:R-:W-:Y:S02]  /*79b0*/  @!UPT UIADD3 URZ, UPT, UPT, URZ, URZ, URZ ;  /* 0x000000fffffff290 */ /* 0x000fe4000fffe0ff */
[----:B------:R-:W-:Y:S05]  /*79c0*/  @!P0 BRA `(.L_x_128) ;  /* 0x0000000000408947 */ /* 0x000fea0003800000 */
[----:B------:R-:W3:Y:S01]  /*79d0*/  LDCU.64 UR8, c[0x4][0x70] ;  /* 0x01000e00ff0877ac */ /* 0x000ee20008000a00 */
[----:B------:R-:W-:Y:S01]  /*79e0*/  MOV R3, 0x0 ;  /* 0x0000000000037802 */ /* 0x000fe20000000f00 */
[----:B------:R-:W-:Y:S02]  /*79f0*/  HFMA2 R12, -RZ, RZ, 0, 5.9604644775390625e-08 ;  /* 0x00000001ff0c7431 */ /* 0x000fe400000001ff */
[----:B------:R-:W-:Y:S02]  /*7a00*/  IMAD.MOV.U32 R8, RZ, RZ, 0x192 ;  /* 0x00000192ff087424 */ /* 0x000fe400078e00ff */
[----:B------:R-:W-:Y:S01]  /*7a10*/  IMAD.MOV.U32 R13, RZ, RZ, RZ ;  /* 0x000000ffff0d7224 */ /* 0x000fe200078e00ff */
[----:B------:R-:W5:Y:S01]  /*7a20*/  LDCU.64 UR6, c[0x4][0x78] ;  /* 0x01000f00ff0677ac */ /* 0x000f620008000a00 */
[----:B----4-:R-:W4:Y:S01]  /*7a30*/  LDC.64 R2, c[0x4][R3] ;  /* 0x0100000003027b82 */ /* 0x010f220000000a00 */
[----:B------:R-:W2:Y:S01]  /*7a40*/  LDCU.64 UR4, c[0x4][0x10] ;  /* 0x01000200ff0477ac */ /* 0x000ea20008000a00 */
[----:B---3--:R-:W-:Y:S01]  /*7a50*/  MOV R5, UR9 ;  /* 0x0000000900057c02 */ /* 0x008fe20008000f00 */
[----:B------:R-:W-:Y:S01]  /*7a60*/  IMAD.U32 R4, RZ, RZ, UR8 ;  /* 0x00000008ff047e24 */ /* 0x000fe2000f8e00ff */
[----:B-----5:R-:W-:Y:S01]  /*7a70*/  MOV R7, UR7 ;  /* 0x0000000700077c02 */ /* 0x020fe20008000f00 */
[----:B------:R-:W-:Y:S01]  /*7a80*/  IMAD.U32 R6, RZ, RZ, UR6 ;  /* 0x00000006ff067e24 */ /* 0x000fe2000f8e00ff */
[----:B--2---:R-:W-:Y:S01]  /*7a90*/  MOV R11, UR5 ;  /* 0x00000005000b7c02 */ /* 0x004fe20008000f00 */
[----:B------:R-:W-:Y:S02]  /*7aa0*/  IMAD.U32 R10, RZ, RZ, UR4 ;  /* 0x00000004ff0a7e24 */ /* 0x000fe4000f8e00ff */
[----:B------:R-:W-:Y:S07]  /*7ab0*/  LEPC R20, `(.L_x_128) ;  /* 0x000000001014794e */ /* 0x000fee0000000000 */
[----:B-1--4-:R-:W-:Y:S05]  /*7ac0*/  CALL.ABS.NOINC R2 ;  /* 0x0000000002007343 */ /* 0x012fea0003c00000 */
.L_x_128:
[C---:B-1----:R-:W-:Y:S01]  /*7ad0*/  SHF.L.U32 R40, R48.reuse, 0x10, RZ ;  /* 0x0000001030287819 */ /* 0x042fe200000006ff */
[----:B------:R-:W-:Y:S05]  /*7ae0*/  WARPSYNC.ALL ;  /* 0x0000000000007948 */ /* 0x000fea0003800000 */
[----:B------:R-:W-:Y:S01]  /*7af0*/  R2UR UR4, R39 ;  /* 0x00000000270472ca */ /* 0x000fe200000e0000 */
[----:B------:R-:W1:Y:S01]  /*7b00*/  S2R R99, SR_CgaCtaId ;  /* 0x0000000000637919 */ /* 0x000e620000008800 */
[----:B------:R-:W-:Y:S01]  /*7b10*/  LOP3.LUT R43, R48, 0xffff0000, RZ, 0xc0, !PT ;  /* 0xffff0000302b7812 */ /* 0x000fe200078ec0ff */
[----:B------:R-:W-:Y:S01]  /*7b20*/  BSSY.RECONVERGENT B0, `(.L_x_129) ;  /* 0x0000093000007945 */ /* 0x000fe20003800200 */
[----:B------:R-:W-:Y:S02]  /*7b30*/  LOP3.LUT R42, R49, 0xffff0000, RZ, 0xc0, !PT ;  /* 0xffff0000312a7812 */ /* 0x000fe400078ec0ff */
[----:B------:R-:W-:Y:S02]  /*7b40*/  LOP3.LUT R44, R50, 0xffff0000, RZ, 0xc0, !PT ;  /* 0xffff0000322c7812 */ /* 0x000fe400078ec0ff */
[----:B------:R-:W-:Y:S02]  /*7b50*/  SHF.L.U32 R45, R59, 0x10, RZ ;  /* 0x000000103b2d7819 */ /* 0x000fe400000006ff */
[----:B------:R-:W-:Y:S02]  /*7b60*/  ISETP.NE.AND P6, PT, R97, RZ, PT ;  /* 0x000000ff6100720c */ /* 0x000fe40003fc5270 */
[----:B------:R-:W-:Y:S01]  /*7b70*/  ISETP.NE.AND P0, PT, R96, RZ, PT ;  /* 0x000000ff6000720c */ /* 0x000fe20003f05270 */
[----:B----4-:R-:W3:Y:S01]  /*7b80*/  LDTM.x32 R4, tmem[UR4+0x20] ;  /* 0x00002004000479ee */ /* 0x010ee200082c0000 */
[----:B------:R-:W-:Y:S02]  /*7b90*/  MOV R61, UR46 ;  /* 0x0000002e003d7c02 */ /* 0x000fe40008000f00 */
[----:B------:R-:W-:Y:S07]  /*7ba0*/  LEA R62, R47, UR43, 0x3 ;  /* 0x0000002b2f3e7c11 */ /* 0x000fee000f8e18ff */
[----:B------:R-:W-:Y:S04]  /*7bb0*/  @P6 LEA R61, R61, UR43, 0x3 ;  /* 0x0000002b3d3d6c11 */ /* 0x000fe8000f8e18ff */
[----:B------:R-:W-:Y:S02]  /*7bc0*/  @P6 IADD3 R104, PT, PT, R61, 0xa0, RZ ;  /* 0x000000a03d686810 */ /* 0x000fe40007ffe0ff */
[----:B------:R-:W-:Y:S02]  /*7bd0*/  @P6 SHF.L.U32 R61, R91, 0x1f, RZ ;  /* 0x0000001f5b3d6819 */ /* 0x000fe400000006ff */
[----:B-1----:R-:W-:Y:S01]  /*7be0*/  @P6 PRMT R104, R99, 0x654, R104 ;  /* 0x0000065463686816 */ /* 0x002fe20000000068 */
[C---:B---3--:R-:W-:Y:S01]  /*7bf0*/  FMUL R0, R38.reuse, R4 ;  /* 0x0000000426007220 */ /* 0x048fe20000400000 */
[C---:B------:R-:W-:Y:S01]  /*7c00*/  FMUL R2, R38.reuse, R5 ;  /* 0x0000000526027220 */ /* 0x040fe20000400000 */
[C---:B------:R-:W-:Y:S01]  /*7c10*/  FMUL R3, R38.reuse, R6 ;  /* 0x0000000626037220 */ /* 0x040fe20000400000 */
[C---:B------:R-:W-:Y:S01]  /*7c20*/  FMUL R7, R38.reuse, R7 ;  /* 0x0000000726077220 */ /* 0x040fe20000400000 */
[----:B------:R-:W-:Y:S01]  /*7c30*/  FFMA R0, R41, R40, R0 ;  /* 0x0000002829007223 */ /* 0x000fe20000000000 */
[----:B------:R-:W-:Y:S01]  /*7c40*/  SHF.L.U32 R40, R49, 0x10, RZ ;  /* 0x0000001031287819 */ /* 0x000fe200000006ff */
[----:B------:R-:W-:Y:S01]  /*7c50*/  FFMA R2, R41, R43, R2 ;  /* 0x0000002b29027223 */ /* 0x000fe20000000002 */
[----:B------:R-:W-:Y:S01]  /*7c60*/  SHF.L.U32 R43, R51, 0x10, RZ ;  /* 0x00000010332b7819 */ /* 0x000fe200000006ff */
[C---:B------:R-:W-:Y:S01]  /*7c70*/  FMUL R4, R38.reuse, R8 ;  /* 0x0000000826047220 */ /* 0x040fe20000400000 */
[----:B------:R-:W-:Y:S01]  /*7c80*/  FMUL R5, R38, R9 ;  /* 0x0000000926057220 */ /* 0x000fe20000400000 */
[C---:B------:R-:W-:Y:S01]  /*7c90*/  FFMA R3, R41.reuse, R40, R3 ;  /* 0x0000002829037223 */ /* 0x040fe20000000003 */
[----:B------:R-:W-:Y:S01]  /*7ca0*/  SHF.L.U32 R40, R50, 0x10, RZ ;  /* 0x0000001032287819 */ /* 0x000fe200000006ff */
[----:B------:R-:W-:Y:S01]  /*7cb0*/  FFMA R7, R41, R42, R7 ;  /* 0x0000002a29077223 */ /* 0x000fe20000000007 */
[----:B------:R-:W-:Y:S01]  /*7cc0*/  LOP3.LUT R42, R51, 0xffff0000, RZ, 0xc0, !PT ;  /* 0xffff0000332a7812 */ /* 0x000fe200078ec0ff */
[----:B------:R-:W-:Y:S01]  /*7cd0*/  FMUL R6, R38, R10 ;  /* 0x0000000a26067220 */ /* 0x000fe20000400000 */
[----:B------:R-:W-:Y:S01]  /*7ce0*/  F2FP.BF16.F32.PACK_AB R52, R2, R0 ;  /* 0x000000000234723e */ /* 0x000fe200000010ff */
        /* <DEDUP_REMOVED lines=18> */
[C---:B------:R-:W-:Y:S01]  /*7e10*/  LOP3.LUT R42, R58.reuse, 0xffff0000, RZ, 0xc0, !PT ;  /* 0xffff00003a2a7812 */ /* 0x040fe200078ec0ff */
[----:B------:R-:W-:Y:S01]  /*7e20*/  FFMA R10, R41, R43, R10 ;  /* 0x0000002b290a7223 */ /* 0x000fe2000000000a */
[----:B------:R-:W-:Y:S01]  /*7e30*/  SHF.L.U32 R43, R58, 0x10, RZ ;  /* 0x000000103a2b7819 */ /* 0x000fe200000006ff */
[C---:B------:R-:W-:Y:S01]  /*7e40*/  FMUL R15, R38.reuse, R15 ;  /* 0x0000000f260f7220 */ /* 0x040fe20000400000 */
[----:B------:R-:W-:Y:S01]  /*7e50*/  F2FP.BF16.F32.PACK_AB R68, R9, R8 ;  /* 0x000000080944723e */ /* 0x000fe200000010ff */
[C---:B------:R-:W-:Y:S01]  /*7e60*/  FMUL R12, R38.reuse, R16 ;  /* 0x00000010260c7220 */ /* 0x040fe20000400000 */
[----:B------:R-:W-:Y:S01]  /*7e70*/  FMUL R13, R38, R17 ;  /* 0x00000011260d7220 */ /* 0x000fe20000400000 */
[----:B------:R-:W-:Y:S01]  /*7e80*/  FFMA R15, R41, R40, R15 ;  /* 0x00000028290f7223 */ /* 0x000fe2000000000f */
[----:B------:R-:W-:Y:S01]  /*7e90*/  LOP3.LUT R40, R59, 0xffff0000, RZ, 0xc0, !PT ;  /* 0xffff00003b287812 */ /* 0x000fe200078ec0ff */
[----:B------:R-:W-:Y:S01]  /*7ea0*/  FFMA R12, R41, R43, R12 ;  /* 0x0000002b290c7223 */ /* 0x000fe2000000000c */
[----:B------:R-:W-:Y:S01]  /*7eb0*/  SHF.L.U32 R43, R64, 0x10, RZ ;  /* 0x00000010402b7819 */ /* 0x000fe200000006ff */
[----:B------:R-:W-:Y:S01]  /*7ec0*/  FMUL R14, R38, R18 ;  /* 0x00000012260e7220 */ /* 0x000fe20000400000 */
[----:B------:R-:W-:Y:S01]  /*7ed0*/  F2FP.BF16.F32.PACK_AB R69, R15, R10 ;  /* 0x0000000a0f45723e */ /* 0x000fe200000010ff */
[----:B------:R1:W-:Y:S01]  /*7ee0*/  STS.128 [R94+0x2000], R52 ;  /* 0x002000345e007388 */ /* 0x0003e20000000c00 */
[----:B------:R-:W-:Y:S01]  /*7ef0*/  FFMA R13, R41, R42, R13 ;  /* 0x0000002a290d7223 */ /* 0x000fe2000000000d */
[----:B------:R-:W-:Y:S01]  /*7f00*/  LOP3.LUT R42, R64, 0xffff0000, RZ, 0xc0, !PT ;  /* 0xffff0000402a7812 */ /* 0x000fe200078ec0ff */
[C---:B------:R-:W-:Y:S01]  /*7f10*/  FMUL R19, R38.reuse, R19 ;  /* 0x0000001326137220 */ /* 0x040fe20000400000 */
[C---:B------:R-:W-:Y:S01]  /*7f20*/  FMUL R16, R38.reuse, R20 ;  /* 0x0000001426107220 */ /* 0x040fe20000400000 */
[C---:B------:R-:W-:Y:S01]  /*7f30*/  FMUL R17, R38.reuse, R21 ;  /* 0x0000001526117220 */ /* 0x040fe20000400000 */
[----:B------:R-:W-:Y:S01]  /*7f40*/  F2FP.BF16.F32.PACK_AB R70, R13, R12 ;  /* 0x0000000c0d46723e */ /* 0x000fe200000010ff */
[----:B------:R-:W-:Y:S01]  /*7f50*/  FFMA R14, R41, R45, R14 ;  /* 0x0000002d290e7223 */ /* 0x000fe2000000000e */
[----:B------:R-:W-:Y:S01]  /*7f60*/  SHF.L.U32 R45, R65, 0x10, RZ ;  /* 0x00000010412d7819 */ /* 0x000fe200000006ff */
[----:B------:R-:W-:Y:S01]  /*7f70*/  FFMA R19, R41, R40, R19 ;  /* 0x0000002829137223 */ /* 0x000fe20000000013 */
[----:B------:R-:W-:Y:S01]  /*7f80*/  LOP3.LUT R40, R65, 0xffff0000, RZ, 0xc0, !PT ;  /* 0xffff000041287812 */ /* 0x000fe200078ec0ff */
[----:B------:R-:W-:Y:S01]  /*7f90*/  FFMA R16, R41, R43, R16 ;  /* 0x0000002b29107223 */ /* 0x000fe20000000010 */
[----:B------:R-:W-:Y:S01]  /*7fa0*/  SHF.L.U32 R43, R67, 0x10, RZ ;  /* 0x00000010432b7819 */ /* 0x000fe200000006ff */
[C---:B------:R-:W-:Y:S01]  /*7fb0*/  FMUL R18, R38.reuse, R22 ;  /* 0x0000001626127220 */ /* 0x040fe20000400000 */
[----:B------:R-:W-:Y:S01]  /*7fc0*/  F2FP.BF16.F32.PACK_AB R71, R19, R14 ;  /* 0x0000000e1347723e */ /* 0x000fe200000010ff */
[C---:B------:R-:W-:Y:S01]  /*7fd0*/  FFMA R17, R41.reuse, R42, R17 ;  /* 0x0000002a29117223 */ /* 0x040fe20000000011 */
[----:B------:R-:W-:Y:S01]  /*7fe0*/  FMUL R23, R38, R23 ;  /* 0x0000001726177220 */ /* 0x000fe20000400000 */
[----:B------:R-:W-:Y:S01]  /*7ff0*/  SHF.L.U32 R42, R66, 0x10, RZ ;  /* 0x00000010422a7819 */ /* 0x000fe200000006ff */
[----:B------:R-:W-:Y:S01]  /*8000*/  FMUL R20, R38, R24 ;  /* 0x0000001826147220 */ /* 0x000fe20000400000 */
[----:B------:R3:W-:Y:S01]  /*8010*/  STS.128 [R93+0x2010], R68 ;  /* 0x002010445d007388 */ /* 0x0007e20000000c00 */
[----:B------:R-:W-:Y:S01]  /*8020*/  FFMA R18, R41, R45, R18 ;  /* 0x0000002d29127223 */ /* 0x000fe20000000012 */
[----:B------:R-:W-:Y:S01]  /*8030*/  SHF.L.U32 R45, R75, 0x10, RZ ;  /* 0x000000104b2d7819 */ /* 0x000fe200000006ff */
[C---:B------:R-:W-:Y:S01]  /*8040*/  FFMA R23, R41.reuse, R40, R23 ;  /* 0x0000002829177223 */ /* 0x040fe20000000017 */
[----:B------:R-:W-:Y:S01]  /*8050*/  LOP3.LUT R40, R66, 0xffff0000, RZ, 0xc0, !PT ;  /* 0xffff000042287812 */ /* 0x000fe200078ec0ff */
[----:B------:R-:W-:Y:S01]  /*8060*/  FFMA R20, R41, R42, R20 ;  /* 0x0000002a29147223 */ /* 0x000fe20000000014 */
[----:B------:R-:W-:Y:S01]  /*8070*/  LOP3.LUT R42, R67, 0xffff0000, RZ, 0xc0, !PT ;  /* 0xffff0000432a7812 */ /* 0x000fe200078ec0ff */
[C---:B------:R-:W-:Y:S01]  /*8080*/  FMUL R21, R38.reuse, R25 ;  /* 0x0000001926157220 */ /* 0x040fe20000400000 */
[C---:B------:R-:W-:Y:S01]  /*8090*/  FMUL R22, R38.reuse, R26 ;  /* 0x0000001a26167220 */ /* 0x040fe20000400000 */
[C---:B------:R-:W-:Y:S01]  /*80a0*/  FMUL R27, R38.reuse, R27 ;  /* 0x0000001b261b7220 */ /* 0x040fe20000400000 */
[----:B------:R-:W-:Y:S01]  /*80b0*/  FMUL R24, R38, R28 ;  /* 0x0000001c26187220 */ /* 0x000fe20000400000 */
        /* <DEDUP_REMOVED lines=8> */
[----:B------:R-:W-:Y:S01]  /*8140*/  FFMA R24, R41, R40, R24 ;  /* 0x0000002829187223 */ /* 0x000fe20000000018 */
[----:B------:R-:W-:Y:S01]  /*8150*/  LOP3.LUT R40, R73, 0xffff0000, RZ, 0xc0, !PT ;  /* 0xffff000049287812 */ /* 0x000fe200078ec0ff */
[C---:B------:R-:W-:Y:S01]  /*8160*/  FFMA R25, R41.reuse, R42, R25 ;  /* 0x0000002a29197223 */ /* 0x040fe20000000019 */
[----:B------:R-:W-:Y:S01]  /*8170*/  FMUL R31, R38, R31 ;  /* 0x0000001f261f7220 */ /* 0x000fe20000400000 */
[C---:B------:R-:W-:Y:S01]  /*8180*/  FFMA R26, R41.reuse, R43, R26 ;  /* 0x0000002b291a7223 */ /* 0x040fe2000000001a */
[----:B------:R-:W-:Y:S01]  /*8190*/  SHF.L.U32 R43, R74, 0x10, RZ ;  /* 0x000000104a2b7819 */ /* 0x000fe200000006ff */
[----:B------:R-:W-:Y:S01]  /*81a0*/  FMUL R28, R38, R32 ;  /* 0x00000020261c7220 */ /* 0x000fe20000400000 */
[----:B------:R-:W-:Y:S01]  /*81b0*/  LOP3.LUT R42, R74, 0xffff0000, RZ, 0xc0, !PT ;  /* 0xffff00004a2a7812 */ /* 0x000fe200078ec0ff */
[C---:B------:R-:W-:Y:S01]  /*81c0*/  FMUL R29, R38.reuse, R33 ;  /* 0x00000021261d7220 */ /* 0x040fe20000400000 */
[C---:B------:R-:W-:Y:S01]  /*81d0*/  FMUL R30, R38.reuse, R34 ;  /* 0x00000022261e7220 */ /* 0x040fe20000400000 */
[----:B------:R-:W-:Y:S01]  /*81e0*/  FFMA R31, R41, R40, R31 ;  /* 0x00000028291f7223 */ /* 0x000fe2000000001f */
[----:B------:R-:W-:Y:S01]  /*81f0*/  FMUL R35, R38, R35 ;  /* 0x0000002326237220 */ /* 0x000fe20000400000 */
[----:B-1----:R-:W-:Y:S01]  /*8200*/  F2FP.BF16.F32.PACK_AB R52, R17, R16 ;  /* 0x000000101134723e */ /* 0x002fe200000010ff */
[----:B------:R-:W-:Y:S01]  /*8210*/  FFMA R28, R41, R43, R28 ;  /* 0x0000002b291c7223 */ /* 0x000fe2000000001c */
[----:B------:R-:W-:Y:S01]  /*8220*/  F2FP.BF16.F32.PACK_AB R53, R23, R18 ;  /* 0x000000121735723e */ /* 0x000fe200000010ff */
[----:B------:R-:W-:Y:S01]  /*8230*/  FFMA R29, R41, R42, R29 ;  /* 0x0000002a291d7223 */ /* 0x000fe2000000001d */
[----:B------:R-:W-:Y:S01]  /*8240*/  F2FP.BF16.F32.PACK_AB R54, R21, R20 ;  /* 0x000000141536723e */ /* 0x000fe200000010ff */
[----:B------:R-:W-:Y:S01]  /*8250*/  FFMA R30, R41, R45, R30 ;  /* 0x0000002d291e7223 */ /* 0x000fe2000000001e */
[----:B------:R-:W-:Y:S01]  /*8260*/  F2FP.BF16.F32.PACK_AB R55, R27, R22 ;  /* 0x000000161b37723e */ /* 0x000fe200000010ff */
[----:B------:R-:W-:Y:S01]  /*8270*/  FFMA R35, R41, R44, R35 ;  /* 0x0000002c29237223 */ /* 0x000fe20000000023 */
[----:B------:R-:W-:Y:S02]  /*8280*/  F2FP.BF16.F32.PACK_AB R100, R25, R24 ;  /* 0x000000181964723e */ /* 0x000fe400000010ff */
[----:B------:R-:W-:Y:S01]  /*8290*/  F2FP.BF16.F32.PACK_AB R101, R31, R26 ;  /* 0x0000001a1f65723e */ /* 0x000fe200000010ff */
[----:B------:R3:W-:Y:S01]  /*82a0*/  STS.128 [R92+0x2020], R52 ;  /* 0x002020345c007388 */ /* 0x0007e20000000c00 */
        /* <DEDUP_REMOVED lines=8> */
[----:B-1----:R-:W1:Y:S02]  /*8330*/  FENCE.VIEW.ASYNC.S ;  /* 0x00000000000073c6 */ /* 0x002e640000000000 */
[----:B-1----:R-:W-:Y:S06]  /*8340*/  BAR.SYNC.DEFER_BLOCKING 0x1, 0x80 ;  /* 0x0042000000007b1d */ /* 0x002fec0000010000 */
[----:B------:R-:W-:Y:S05]  /*8350*/  @P0 BRA `(.L_x_130) ;  /* 0x00000000003c0947 */ /* 0x000fea0003800000 */
[----:B------:R-:W1:Y:S01]  /*8360*/  LDCU.64 UR6, c[0x0][0x348] ;  /* 0x00006900ff0677ac */ /* 0x000e620008000a00 */
[----:B------:R-:W-:Y:S02]  /*8370*/  UIADD3 UR13, UPT, UPT, UR49, 0x20, URZ ;  /* 0x00000020310d7890 */ /* 0x000fe4000fffe0ff */
[----:B------:R-:W-:Y:S01]  /*8380*/  UIADD3 UR12, UPT, UPT, UR43, 0x2200, URZ ;  /* 0x000022002b0c7890 */ /* 0x000fe2000fffe0ff */
[----:B------:R-:W-:Y:S01]  /*8390*/  UMOV UR14, UR50 ;  /* 0x00000032000e7c82 */ /* 0x000fe20008000000 */
[----:B------:R-:W-:Y:S01]  /*83a0*/  UMOV UR15, UR36 ;  /* 0x00000024000f7c82 */ /* 0x000fe20008000000 */
[----:B------:R-:W-:Y:S02]  /*83b0*/  UIADD3 UR9, UPT, UPT, UR49, 0xa0, URZ ;  /* 0x000000a031097890 */ /* 0x000fe4000fffe0ff */
[----:B------:R-:W-:Y:S01]  /*83c0*/  UIADD3 UR8, UPT, UPT, UR43, 0x3200, URZ ;  /* 0x000032002b087890 */ /* 0x000fe2000fffe0ff */
[----:B------:R-:W-:Y:S01]  /*83d0*/  UMOV UR10, UR50 ;  /* 0x00000032000a7c82 */ /* 0x000fe20008000000 */
[----:B------:R-:W-:Y:S01]  /*83e0*/  UMOV UR11, UR36 ;  /* 0x00000024000b7c82 */ /* 0x000fe20008000000 */
[----:B-1----:R-:W-:Y:S04]  /*83f0*/  UIADD3 UR4, UP0, UPT, UR6, 0x680, URZ ;  /* 0x0000068006047890 */ /* 0x002fe8000ff1e0ff */
[----:B------:R-:W-:Y:S09]  /*8400*/  UIADD3.X UR5, UPT, UPT, URZ, UR7, URZ, UP0, !UPT ;  /* 0x00000007ff057290 */ /* 0x000ff200087fe4ff */
[----:B------:R1:W-:Y:S01]  /*8410*/  UTMASTG.3D [UR12], [UR4] ;  /* 0x0000000c040073b5 */ /* 0x0003e20008010000 */
[----:B------:R1:W-:Y:S01]  /*8420*/  UTMASTG.3D [UR8], [UR4] ;  /* 0x00000008040073b5 */ /* 0x0003e20008010000 */
[----:B------:R0:W-:Y:S01]  /*8430*/  UTMACMDFLUSH ;  /* 0x00000000000079b7 */ /* 0x0001e20000000000 */
[----:B-1----:R-:W-:Y:S04]  /*8440*/  DEPBAR.LE SB0, 0x1 ;  /* 0x000080400000791a */ /* 0x002fe80000000000 */
.L_x_130:
[----:B------:R-:W-:Y:S05]  /*8450*/  BSYNC.RECONVERGENT B0 ;  /* 0x0000000000007941 */ /* 0x000fea0003800200 */
.L_x_129:
[----:B------:R-:W-:Y:S01]  /*8460*/  BAR.SYNC.DEFER_BLOCKING 0x1, 0x80 ;  /* 0x0042000000007b1d */ /* 0x000fe20000010000 */
[----:B------:R-:W-:Y:S04]  /*8470*/  UIADD3 UR4, UPT, UPT, UR46, 0x1, URZ ;  /* 0x000000012e047890 */ /* 0x000fe8000fffe0ff */
[----:B------:R-:W-:Y:S04]  /*8480*/  UISETP.NE.AND UP0, UPT, UR4, 0x4, UPT ;  /* 0x000000040400788c */ /* 0x000fe8000bf05270 */
[----:B------:R-:W-:Y:S01]  /*8490*/  USEL UR44, UR4, URZ, UP0 ;  /* 0x000000ff042c7287 */ /* 0x000fe20008000000 */
[----:B------:R1:W-:Y:S01]  /*84a0*/  @P6 SYNCS.ARRIVE.TRANS64.RED.A1T0 RZ, [R104+URZ], RZ ;  /* 0x000000ff68ff69a7 */ /* 0x0003e200081004ff */
[----:B------:R-:W-:Y:S01]  /*84b0*/  BSSY B1, `(.L_x_131) ;  /* 0x0000017000017945 */ /* 0x000fe20003800000 */
[----:B------:R-:W4:Y:S02]  /*84c0*/  @P6 SYNCS.PHASECHK.TRANS64.TRYWAIT P0, [R62+URZ+0x80], R61 ;  /* 0x0000803d3e0065a7 */ /* 0x000f2400080011ff */
[----:B----4-:R-:W-:Y:S01]  /*84d0*/  @P6 SEL R46, RZ, 0x1, !P0 ;  /* 0x00000001ff2e6807 */ /* 0x010fe20004000000 */
[----:B-1----:R-:W-:Y:S06]  /*84e0*/  @!P6 BRA `(.L_x_132) ;  /* 0x00000000004ce947 */ /* 0x002fec0003800000 */
        /* <DEDUP_REMOVED lines=9> */
[----:B------:R-:W-:Y:S04]  /*8580*/  SHF.L.U32 R5, R91, 0x1f, RZ ;  /* 0x0000001f5b057819 */ /* 0x000fe800000006ff */
[----:B------:R-:W1:Y:S02]  /*8590*/  SYNCS.PHASECHK.TRANS64.TRYWAIT P0, [R62+URZ+0x80], R5 ;  /* 0x000080053e0075a7 */ /* 0x000e6400080011ff */
[----:B-1----:R-:W-:Y:S05]  /*85a0*/  @!P0 BRA `(.L_x_135) ;  /* 0x00000028004c8947 */ /* 0x002fea0003800000 */
.L_x_134:
[----:B------:R-:W-:Y:S05]  /*85b0*/  BSYNC B0 ;  /* 0x0000000000007941 */ /* 0x000fea0003800000 */
.L_x_133:
[----:B------:R-:W-:Y:S02]  /*85c0*/  ISETP.NE.AND P0, PT, R60, RZ, PT ;  /* 0x000000ff3c00720c */ /* 0x000fe40003f05270 */
[----:B------:R-:W-:Y:S11]  /*85d0*/  IADD3 R47, PT, PT, R47, 0x1, RZ ;  /* 0x000000012f2f7810 */ /* 0x000ff60007ffe0ff */
[----:B------:R4:W1:Y:S04]  /*85e0*/  @P0 LDS.128 R48, [R4] ;  /* 0x0000000004300984 */ /* 0x0008680000000c00 */
[----:B------:R4:W1:Y:S04]  /*85f0*/  @P0 LDS.128 R56, [R3+0x10] ;  /* 0x0000100003380984 */ /* 0x0008680000000c00 */
[----:B------:R4:W1:Y:S04]  /*8600*/  @P0 LDS.128 R64, [R2+0x20] ;  /* 0x0000200002400984 */ /* 0x0008680000000c00 */
[----:B------:R4:W1:Y:S02]  /*8610*/  @P0 LDS.128 R72, [R0+0x30] ;  /* 0x0000300000480984 */ /* 0x0008640000000c00 */
.L_x_132:
[----:B------:R-:W-:Y:S05]  /*8620*/  BSYNC B1 ;  /* 0x0000000000017941 */ /* 0x000fea0003800000 */
.L_x_131:
[----:B----4-:R-:W-:Y:S05]  /*8630*/  VIADD R0, R39, 0x40 ;  /* 0x0000004027007836 */ /* 0x010fea0000000000 */
[----:B------:R-:W-:Y:S04]  /*8640*/  SHF.R.U32.HI R0, RZ, 0x15, R0 ;  /* 0x00000015ff007819 */ /* 0x000fe80000011600 */
[----:B------:R-:W-:Y:S11]  /*8650*/  LOP3.LUT P0, RZ, R0, 0x3, R81, 0x48, !PT ;  /* 0x0000000300ff7812 */ /* 0x000ff60007804851 */
[----:B------:R-:W-:Y:S02]  /*8660*/  @!UPT UIADD3 URZ, UPT, UPT, URZ, URZ, URZ ;  /* 0x000000fffffff290 */ /* 0x000fe4000fffe0ff */
[----:B------:R-:W-:Y:S05]  /*8670*/  @!P0 BRA `(.L_x_136) ;  /* 0x0000000000408947 */ /* 0x000fea0003800000 */
[----:B------:R-:W1:Y:S01]  /*8680*/  LDCU.64 UR8, c[0x4][0x70] ;  /* 0x01000e00ff0877ac */ /* 0x000e620008000a00 */
[----:B------:R-:W-:Y:S01]  /*8690*/  MOV R3, 0x0 ;  /* 0x0000000000037802 */ /* 0x000fe20000000f00 */
[----:B------:R-:W-:Y:S02]  /*86a0*/  HFMA2 R12, -RZ, RZ, 0, 5.9604644775390625e-08 ;  /* 0x00000001ff0c7431 */ /* 0x000fe400000001ff */
[----:B------:R-:W-:Y:S02]  /*86b0*/  IMAD.MOV.U32 R8, RZ, RZ, 0x192 ;  /* 0x00000192ff087424 */ /* 0x000fe400078e00ff */
[----:B------:R-:W-:Y:S01]  /*86c0*/  IMAD.MOV.U32 R13, RZ, RZ, RZ ;  /* 0x000000ffff0d7224 */ /* 0x000fe200078e00ff */
[----:B------:R-:W4:Y:S01]  /*86d0*/  LDCU.64 UR6, c[0x4][0x78] ;  /* 0x01000f00ff0677ac */ /* 0x000f220008000a00 */
[----:B------:R-:W2:Y:S01]  /*86e0*/  LDC.64 R2, c[0x4][R3] ;  /* 0x0100000003027b82 */ /* 0x000ea20000000a00 */
[----:B------:R-:W5:Y:S01]  /*86f0*/  LDCU.64 UR4, c[0x4][0x10] ;  /* 0x01000200ff0477ac */ /* 0x000f620008000a00 */
[----:B-1----:R-:W-:Y:S01]  /*8700*/  MOV R5, UR9 ;  /* 0x0000000900057c02 */ /* 0x002fe20008000f00 */
[----:B------:R-:W-:Y:S01]  /*8710*/  IMAD.U32 R4, RZ, RZ, UR8 ;  /* 0x00000008ff047e24 */ /* 0x000fe2000f8e00ff */
[----:B----4-:R-:W-:Y:S01]  /*8720*/  MOV R7, UR7 ;  /* 0x0000000700077c02 */ /* 0x010fe20008000f00 */
[----:B------:R-:W-:Y:S01]  /*8730*/  IMAD.U32 R6, RZ, RZ, UR6 ;  /* 0x00000006ff067e24 */ /* 0x000fe2000f8e00ff */
[----:B-----5:R-:W-:Y:S01]  /*8740*/  MOV R11, UR5 ;  /* 0x00000005000b7c02 */ /* 0x020fe20008000f00 */
[----:B------:R-:W-:Y:S02]  /*8750*/  IMAD.U32 R10, RZ, RZ, UR4 ;  /* 0x00000004ff0a7e24 */ /* 0x000fe4000f8e00ff */
[----:B------:R-:W-:Y:S07]  /*8760*/  LEPC R20, `(.L_x_136) ;  /* 0x000000001014794e */ /* 0x000fee0000000000 */
[----:B--23--:R-:W-:Y:S05]  /*8770*/  CALL.ABS.NOINC R2 ;  /* 0x0000000002007343 */ /* 0x00cfea0003c00000 */
.L_x_136:
[C---:B-1----:R-:W-:Y:S01]  /*8780*/  SHF.L.U32 R40, R48.reuse, 0x10, RZ ;  /* 0x0000001030287819 */ /* 0x042fe200000006ff */
[----:B------:R-:W-:Y:S05]  /*8790*/  WARPSYNC.ALL ;  /* 0x0000000000007948 */ /* 0x000fea0003800000 */
[----:B------:R-:W-:Y:S01]  /*87a0*/  R2UR UR4, R39 ;  /* 0x00000000270472ca */ /* 0x000fe200000e0000 */
[----:B------:R-:W-:Y:S01]  /*87b0*/  BSSY.RECONVERGENT B0, `(.L_x_137) ;  /* 0x0000094000007945 */ /* 0x000fe20003800200 */
[----:B------:R-:W-:Y:S02]  /*87c0*/  LOP3.LUT R43, R48, 0xffff0000, RZ, 0xc0, !PT ;  /* 0xffff0000302b7812 */ /* 0x000fe400078ec0ff */
[----:B------:R-:W-:Y:S02]  /*87d0*/  SHF.L.U32 R42, R49, 0x10, RZ ;  /* 0x00000010312a7819 */ /* 0x000fe400000006ff */
[C---:B------:R-:W-:Y:S02]  /*87e0*/  SHF.L.U32 R45, R51.reuse, 0x10, RZ ;  /* 0x00000010332d7819 */ /* 0x040fe400000006ff */
[----:B------:R-:W-:Y:S02]  /*87f0*/  LOP3.LUT R44, R51, 0xffff0000, RZ, 0xc0, !PT ;  /* 0xffff0000332c7812 */ /* 0x000fe400078ec0ff */
[----:B------:R-:W-:Y:S02]  /*8800*/  ISETP.NE.AND P6, PT, R97, RZ, PT ;  /* 0x000000ff6100720c */ /* 0x000fe40003fc5270 */
[----:B------:R-:W-:Y:S01]  /*8810*/  ISETP.NE.AND P0, PT, R96, RZ, PT ;  /* 0x000000ff6000720c */ /* 0x000fe20003f05270 */
[----:B------:R-:W1:Y:S01]  /*8820*/  LDTM.x32 R4, tmem[UR4+0x40] ;  /* 0x00004004000479ee */ /* 0x000e6200082c0000 */
[----:B------:R-:W-:Y:S09]  /*8830*/  MOV R61, UR44 ;  /* 0x0000002c003d7c02 */ /* 0x000ff20008000f00 */
[----:B------:R-:W-:Y:S02]  /*8840*/  @P6 LEA R61, R61, UR43, 0x3 ;  /* 0x0000002b3d3d6c11 */ /* 0x000fe4000f8e18ff */
[----:B------:R-:W-:Y:S02]  /*8850*/  @P6 SHF.L.U32 R104, R91, 0x1f, RZ ;  /* 0x0000001f5b686819 */ /* 0x000fe400000006ff */
[----:B------:R-:W-:Y:S02]  /*8860*/  @P6 IADD3 R62, PT, PT, R61, 0xa0, RZ ;  /* 0x000000a03d3e6810 */ /* 0x000fe40007ffe0ff */
[----:B------:R-:W-:Y:S02]  /*8870*/  LEA R61, R47, UR43, 0x3 ;  /* 0x0000002b2f3d7c11 */ /* 0x000fe4000f8e18ff */
[----:B------:R-:W-:Y:S01]  /*8880*/  @P6 PRMT R62, R99, 0x654, R62 ;  /* 0x00000654633e6816 */ /* 0x000fe2000000003e */
[C---:B-1----:R-:W-:Y:S01]  /*8890*/  FMUL R0, R38.reuse, R4 ;  /* 0x0000000426007220 */ /* 0x042fe20000400000 */
[C---:B------:R-:W-:Y:S01]  /*88a0*/  FMUL R2, R38.reuse, R5 ;  /* 0x0000000526027220 */ /* 0x040fe20000400000 */
[C---:B------:R-:W-:Y:S01]  /*88b0*/  FMUL R3, R38.reuse, R6 ;  /* 0x0000000626037220 */ /* 0x040fe20000400000 */
        /* <DEDUP_REMOVED lines=8> */
[----:B---3--:R-:W-:Y:S01]  /*8940*/  F2FP.BF16.F32.PACK_AB R68, R2, R0 ;  /* 0x000000000244723e */ /* 0x008fe200000010ff */
[----:B------:R-:W-:Y:S01]  /*8950*/  FMUL R5, R38, R9 ;  /* 0x0000000926057220 */ /* 0x000fe20000400000 */
[C---:B------:R-:W-:Y:S01]  /*8960*/  FFMA R7, R41.reuse, R40, R7 ;  /* 0x0000002829077223 */ /* 0x040fe20000000007 */
[----:B------:R-:W-:Y:S01]  /*8970*/  SHF.L.U32 R40, R56, 0x10, RZ ;  /* 0x0000001038287819 */ /* 0x000fe200000006ff */
[C---:B------:R-:W-:Y:S01]  /*8980*/  FMUL R6, R38.reuse, R10 ;  /* 0x0000000a26067220 */ /* 0x040fe20000400000 */
[C---:B------:R-:W-:Y:S01]  /*8990*/  FMUL R11, R38.reuse, R11 ;  /* 0x0000000b260b7220 */ /* 0x040fe20000400000 */
[----:B------:R-:W-:Y:S01]  /*89a0*/  FFMA R4, R41, R43, R4 ;  /* 0x0000002b29047223 */ /* 0x000fe20000000004 */
[----:B------:R-:W-:Y:S01]  /*89b0*/  SHF.L.U32 R43, R57, 0x10, RZ ;  /* 0x00000010392b7819 */ /* 0x000fe200000006ff */
[----:B------:R-:W-:Y:S01]  /*89c0*/  FMUL R8, R38, R12 ;  /* 0x0000000c26087220 */ /* 0x000fe20000400000 */
[----:B------:R-:W-:Y:S01]  /*89d0*/  F2FP.BF16.F32.PACK_AB R69, R7, R3 ;  /* 0x000000030745723e */ /* 0x000fe200000010ff */
[C---:B------:R-:W-:Y:S01]  /*89e0*/  FFMA R5, R41.reuse, R42, R5 ;  /* 0x0000002a29057223 */ /* 0x040fe20000000005 */
[----:B------:R-:W-:Y:S01]  /*89f0*/  LOP3.LUT R42, R56, 0xffff0000, RZ, 0xc0, !PT ;  /* 0xffff0000382a7812 */ /* 0x000fe200078ec0ff */
[----:B------:R-:W-:Y:S01]  /*8a00*/  FFMA R6, R41, R45, R6 ;  /* 0x0000002d29067223 */ /* 0x000fe20000000006 */
[----:B------:R-:W-:Y:S01]  /*8a10*/  SHF.L.U32 R45, R65, 0x10, RZ ;  /* 0x00000010412d7819 */ /* 0x000fe200000006ff */
[----:B------:R-:W-:Y:S01]  /*8a20*/  FFMA R11, R41, R44, R11 ;  /* 0x0000002c290b7223 */ /* 0x000fe2000000000b */
[----:B------:R-:W-:Y:S01]  /*8a30*/  F2FP.BF16.F32.PACK_AB R70, R5, R4 ;  /* 0x000000040546723e */ /* 0x000fe200000010ff */
[----:B------:R-:W-:Y:S01]  /*8a40*/  FFMA R8, R41, R40, R8 ;  /* 0x0000002829087223 */ /* 0x000fe20000000008 */
[----:B------:R-:W-:Y:S01]  /*8a50*/  LOP3.LUT R40, R57, 0xffff0000, RZ, 0xc0, !PT ;  /* 0xffff000039287812 */ /* 0x000fe200078ec0ff */
[C---:B------:R-:W-:Y:S01]  /*8a60*/  FMUL R9, R38.reuse, R13 ;  /* 0x0000000d26097220 */ /* 0x040fe20000400000 */
[----:B------:R-:W-:Y:S01]  /*8a70*/  F2FP.BF16.F32.PACK_AB R71, R11, R6 ;  /* 0x000000060b47723e */ /* 0x000fe200000010ff */
[C---:B------:R-:W-:Y:S01]  /*8a80*/  FMUL R10, R38.reuse, R14 ;  /* 0x0000000e260a7220 */ /* 0x040fe20000400000 */
[----:B------:R-:W-:Y:S01]  /*8a90*/  LOP3.LUT R44, R75, 0xffff0000, RZ, 0xc0, !PT ;  /* 0xffff00004b2c7812 */ /* 0x000fe200078ec0ff */
[----:B------:R-:W-:Y:S01]  /*8aa0*/  FMUL R15, R38, R15 ;  /* 0x0000000f260f7220 */ /* 0x000fe20000400000 */
        /* <DEDUP_REMOVED lines=8> */
[----:B------:R-:W-:Y:S01]  /*8b30*/  FMUL R13, R38, R17 ;  /* 0x00000011260d7220 */ /* 0x000fe20000400000 */
[----:B------:R-:W-:Y:S01]  /*8b40*/  F2FP.BF16.F32.PACK_AB R53, R15, R10 ;  /* 0x0000000a0f35723e */ /* 0x000fe200000010ff */
[C---:B------:R-:W-:Y:S01]  /*8b50*/  FFMA R12, R41.reuse, R42, R12 ;  /* 0x0000002a290c7223 */ /* 0x040fe2000000000c */
[----:B------:R-:W-:Y:S01]  /*8b60*/  LOP3.LUT R42, R64, 0xffff0000, RZ, 0xc0, !PT ;  /* 0xffff0000402a7812 */ /* 0x000fe200078ec0ff */
[C---:B------:R-:W-:Y:S01]  /*8b70*/  FMUL R14, R38.reuse, R18 ;  /* 0x00000012260e7220 */ /* 0x040fe20000400000 */
[----:B------:R-:W-:Y:S01]  /*8b80*/  FFMA R13, R41, R40, R13 ;  /* 0x00000028290d7223 */ /* 0x000fe2000000000d */
[----:B------:R-:W-:Y:S01]  /*8b90*/  LOP3.LUT R40, R59, 0xffff0000, RZ, 0xc0, !PT ;  /* 0xffff00003b287812 */ /* 0x000fe200078ec0ff */
[----:B------:R1:W-:Y:S01]  /*8ba0*/  STS.128 [R94+0x4000], R68 ;  /* 0x004000445e007388 */ /* 0x0003e20000000c00 */
[----:B------:R-:W-:Y:S01]  /*8bb0*/  FMUL R19, R38, R19 ;  /* 0x0000001326137220 */ /* 0x000fe20000400000 */
[----:B------:R-:W-:Y:S01]  /*8bc0*/  FFMA R14, R41, R43, R14 ;  /* 0x0000002b290e7223 */ /* 0x000fe2000000000e */
[----:B------:R-:W-:Y:S01]  /*8bd0*/  SHF.L.U32 R43, R64, 0x10, RZ ;  /* 0x00000010402b7819 */ /* 0x000fe200000006ff */
[C---:B------:R-:W-:Y:S01]  /*8be0*/  FMUL R16, R38.reuse, R20 ;  /* 0x0000001426107220 */ /* 0x040fe20000400000 */
        /* <DEDUP_REMOVED lines=18> */
[C---:B------:R-:W-:Y:S01]  /*8d10*/  FMUL R22, R38.reuse, R26 ;  /* 0x0000001a26167220 */ /* 0x040fe20000400000 */
[----:B------:R-:W-:Y:S01]  /*8d20*/  FMUL R27, R38, R27 ;  /* 0x0000001b261b7220 */ /* 0x000fe20000400000 */
[----:B------:R-:W-:Y:S01]  /*8d30*/  FFMA R20, R41, R43, R20 ;  /* 0x0000002b29147223 */ /* 0x000fe20000000014 */
[----:B------:R-:W-:Y:S01]  /*8d40*/  SHF.L.U32 R43, R73, 0x10, RZ ;  /* 0x00000010492b7819 */ /* 0x000fe200000006ff */
[C---:B------:R-:W-:Y:S01]  /*8d50*/  FFMA R21, R41.reuse, R40, R21 ;  /* 0x0000002829157223 */ /* 0x040fe20000000015 */
[C---:B------:R-:W-:Y:S01]  /*8d60*/  FFMA R22, R41.reuse, R45, R22 ;  /* 0x0000002d29167223 */ /* 0x040fe20000000016 */
[C---:B------:R-:W-:Y:S01]  /*8d70*/  FFMA R27, R41.reuse, R42, R27 ;  /* 0x0000002a291b7223 */ /* 0x040fe2000000001b */
[----:B------:R-:W-:Y:S01]  /*8d80*/  SHF.L.U32 R40, R72, 0x10, RZ ;  /* 0x0000001048287819 */ /* 0x000fe200000006ff */
[----:B------:R-:W-:Y:S01]  /*8d90*/  FMUL R24, R38, R28 ;  /* 0x0000001c26187220 */ /* 0x000fe20000400000 */
[----:B------:R-:W-:Y:S01]  /*8da0*/  LOP3.LUT R42, R72, 0xffff0000, RZ, 0xc0, !PT ;  /* 0xffff0000482a7812 */ /* 0x000fe200078ec0ff */
[C---:B------:R-:W-:Y:S01]  /*8db0*/  FMUL R25, R38.reuse, R29 ;  /* 0x0000001d26197220 */ /* 0x040fe20000400000 */
[C---:B------:R-:W-:Y:S01]  /*8dc0*/  FMUL R26, R38.reuse, R30 ;  /* 0x0000001e261a7220 */ /* 0x040fe20000400000 */
[----:B------:R-:W-:Y:S01]  /*8dd0*/  FFMA R24, R41, R40, R24 ;  /* 0x0000002829187223 */ /* 0x000fe20000000018 */
[----:B------:R-:W-:Y:S01]  /*8de0*/  LOP3.LUT R40, R73, 0xffff0000, RZ, 0xc0, !PT ;  /* 0xffff000049287812 */ /* 0x000fe200078ec0ff */
[C---:B------:R-:W-:Y:S01]  /*8df0*/  FFMA R25, R41.reuse, R42, R25 ;  /* 0x0000002a29197223 */ /* 0x040fe20000000019 */
        /* <DEDUP_REMOVED lines=47> */
.L_x_138:
[----:B------:R-:W-:Y:S05]  /*90f0*/  BSYNC.RECONVERGENT B0 ;  /* 0x0000000000007941 */ /* 0x000fea0003800200 */
.L_x_137:
        /* <DEDUP_REMOVED lines=21> */
.L_x_142:
[----:B------:R-:W-:Y:S05]  /*9250*/  BSYNC B0 ;  /* 0x0000000000007941 */ /* 0x000fea0003800000 */
.L_x_141:
[----:B------:R-:W-:Y:S11]  /*9260*/  ISETP.NE.AND P0, PT, R60, RZ, PT ;  /* 0x000000ff3c00720c */ /* 0x000ff60003f05270 */
[----:B------:R-:W-:Y:S02]  /*9270*/  @!UPT UIADD3 URZ, UPT, UPT, URZ, URZ, URZ ;  /* 0x000000fffffff290 */ /* 0x000fe4000fffe0ff */
[----:B------:R4:W1:Y:S04]  /*9280*/  @P0 LDS.128 R48, [R3] ;  /* 0x0000000003300984 */ /* 0x0008680000000c00 */
[----:B------:R4:W1:Y:S04]  /*9290*/  @P0 LDS.128 R56, [R2+0x10] ;  /* 0x0000100002380984 */ /* 0x0008680000000c00 */
[----:B------:R4:W1:Y:S04]  /*92a0*/  @P0 LDS.128 R64, [R0+0x20] ;  /* 0x0000200000400984 */ /* 0x0008680000000c00 */
[----:B------:R4:W1:Y:S02]  /*92b0*/  @P0 LDS.128 R72, [R47+0x30] ;  /* 0x000030002f480984 */ /* 0x0008640000000c00 */
.L_x_140:
[----:B------:R-:W-:Y:S05]  /*92c0*/  BSYNC B1 ;  /* 0x0000000000017941 */ /* 0x000fea0003800000 */
.L_x_139:
[----:B----4-:R-:W-:Y:S05]  /*92d0*/  VIADD R0, R39, 0x60 ;  /* 0x0000006027007836 */ /* 0x010fea0000000000 */
[----:B------:R-:W-:Y:S04]  /*92e0*/  SHF.R.U32.HI R0, RZ, 0x15, R0 ;  /* 0x00000015ff007819 */ /* 0x000fe80000011600 */
[----:B------:R-:W-:Y:S11]  /*92f0*/  LOP3.LUT P0, RZ, R0, 0x3, R81, 0x48, !PT ;  /* 0x0000000300ff7812 */ /* 0x000ff60007804851 */
[----:B------:R-:W-:Y:S02]  /*9300*/  @!UPT UIADD3 URZ, UPT, UPT, URZ, URZ, URZ ;  /* 0x000000fffffff290 */ /* 0x000fe4000fffe0ff */
[----:B------:R-:W-:Y:S05]  /*9310*/  @!P0 BRA `(.L_x_144) ;  /* 0x0000000000408947 */ /* 0x000fea0003800000 */
[----:B------:R-:W4:Y:S01]  /*9320*/  LDCU.64 UR8, c[0x4][0x70] ;  /* 0x01000e00ff0877ac */ /* 0x000f220008000a00 */
[----:B------:R-:W-:Y:S01]  /*9330*/  MOV R3, 0x0 ;  /* 0x0000000000037802 */ /* 0x000fe20000000f00 */
[----:B------:R-:W-:Y:S02]  /*9340*/  HFMA2 R12, -RZ, RZ, 0, 5.9604644775390625e-08 ;  /* 0x00000001ff0c7431 */ /* 0x000fe400000001ff */
[----:B------:R-:W-:Y:S02]  /*9350*/  IMAD.MOV.U32 R8, RZ, RZ, 0x192 ;  /* 0x00000192ff087424 */ /* 0x000fe400078e00ff */
[----:B------:R-:W-:Y:S01]  /*9360*/  IMAD.MOV.U32 R13, RZ, RZ, RZ ;  /* 0x000000ffff0d7224 */ /* 0x000fe200078e00ff */
[----:B------:R-:W5:Y:S01]  /*9370*/  LDCU.64 UR6, c[0x4][0x78] ;  /* 0x01000f00ff0677ac */ /* 0x000f620008000a00 */
[----:B------:R-:W2:Y:S01]  /*9380*/  LDC.64 R2, c[0x4][R3] ;  /* 0x0100000003027b82 */ /* 0x000ea20000000a00 */
[----:B------:R-:W3:Y:S01]  /*9390*/  LDCU.64 UR4, c[0x4][0x10] ;  /* 0x01000200ff0477ac */ /* 0x000ee20008000a00 */
[----:B----4-:R-:W-:Y:S01]  /*93a0*/  MOV R5, UR9 ;  /* 0x0000000900057c02 */ /* 0x010fe20008000f00 */
[----:B-1----:R-:W-:Y:S01]  /*93b0*/  IMAD.U32 R4, RZ, RZ, UR8 ;  /* 0x00000008ff047e24 */ /* 0x002fe2000f8e00ff */
[----:B-----5:R-:W-:Y:S01]  /*93c0*/  MOV R7, UR7 ;  /* 0x0000000700077c02 */ /* 0x020fe20008000f00 */
[----:B------:R-:W-:Y:S01]  /*93d0*/  IMAD.U32 R6, RZ, RZ, UR6 ;  /* 0x00000006ff067e24 */ /* 0x000fe2000f8e00ff */
[----:B---3--:R-:W-:Y:S01]  /*93e0*/  MOV R11, UR5 ;  /* 0x00000005000b7c02 */ /* 0x008fe20008000f00 */
[----:B------:R-:W-:Y:S02]  /*93f0*/  IMAD.U32 R10, RZ, RZ, UR4 ;  /* 0x00000004ff0a7e24 */ /* 0x000fe4000f8e00ff */
[----:B------:R-:W-:Y:S07]  /*9400*/  LEPC R20, `(.L_x_144) ;  /* 0x000000001014794e */ /* 0x000fee0000000000 */
[----:B--2---:R-:W-:Y:S05]  /*9410*/  CALL.ABS.NOINC R2 ;  /* 0x0000000002007343 */ /* 0x004fea0003c00000 */
.L_x_144:
[----:B------:R-:W-:Y:S01]  /*9420*/  ISETP.NE.AND P0, PT, R96, RZ, PT ;  /* 0x000000ff6000720c */ /* 0x000fe20003f05270 */
[----:B------:R-:W-:Y:S05]  /*9430*/  WARPSYNC.ALL ;  /* 0x0000000000007948 */ /* 0x000fea0003800000 */
[----:B------:R-:W-:Y:S01]  /*9440*/  R2UR UR4, R39 ;  /* 0x00000000270472ca */ /* 0x000fe200000e0000 */
[----:B------:R-:W-:Y:S01]  /*9450*/  BSSY.RECONVERGENT B0, `(.L_x_145) ;  /* 0x0000091000007945 */ /* 0x000fe20003800200 */
[C---:B-1----:R-:W-:Y:S02]  /*9460*/  SHF.L.U32 R40, R48.reuse, 0x10, RZ ;  /* 0x0000001030287819 */ /* 0x042fe400000006ff */
[----:B------:R-:W-:Y:S02]  /*9470*/  LOP3.LUT R42, R48, 0xffff0000, RZ, 0xc0, !PT ;  /* 0xffff0000302a7812 */ /* 0x000fe400078ec0ff */
[C---:B------:R-:W-:Y:S02]  /*9480*/  SHF.L.U32 R43, R49.reuse, 0x10, RZ ;  /* 0x00000010312b7819 */ /* 0x040fe400000006ff */
[----:B------:R-:W-:Y:S02]  /*9490*/  LOP3.LUT R44, R49, 0xffff0000, RZ, 0xc0, !PT ;  /* 0xffff0000312c7812 */ /* 0x000fe400078ec0ff */
[C---:B------:R-:W-:Y:S02]  /*94a0*/  SHF.L.U32 R45, R50.reuse, 0x10, RZ ;  /* 0x00000010322d7819 */ /* 0x040fe400000006ff */
[----:B------:R-:W-:Y:S01]  /*94b0*/  LOP3.LUT R46, R50, 0xffff0000, RZ, 0xc0, !PT ;  /* 0xffff0000322e7812 */ /* 0x000fe200078ec0ff */
[----:B------:R-:W1:Y:S01]  /*94c0*/  LDTM.x32 R4, tmem[UR4+0x60] ;  /* 0x00006004000479ee */ /* 0x000e6200082c0000 */
[C---:B------:R-:W-:Y:S01]  /*94d0*/  SHF.L.U32 R47, R51.reuse, 0x10, RZ ;  /* 0x00000010332f7819 */ /* 0x040fe200000006ff */
[----:B------:R-:W-:Y:S01]  /*94e0*/  NOP ;  /* 0x0000000000007918 */ /* 0x000fe20000000000 */
[----:B------:R-:W-:Y:S02]  /*94f0*/  LOP3.LUT R48, R51, 0xffff0000, RZ, 0xc0, !PT ;  /* 0xffff000033307812 */ /* 0x000fe400078ec0ff */
[C---:B------:R-:W-:Y:S02]  /*9500*/  SHF.L.U32 R49, R56.reuse, 0x10, RZ ;  /* 0x0000001038317819 */ /* 0x040fe400000006ff */
[----:B------:R-:W-:Y:S02]  /*9510*/  LOP3.LUT R51, R56, 0xffff0000, RZ, 0xc0, !PT ;  /* 0xffff000038337812 */ /* 0x000fe400078ec0ff */
[C---:B------:R-:W-:Y:S02]  /*9520*/  SHF.L.U32 R50, R57.reuse, 0x10, RZ ;  /* 0x0000001039327819 */ /* 0x040fe400000006ff */
[----:B---3--:R-:W-:Y:S02]  /*9530*/  LOP3.LUT R52, R57, 0xffff0000, RZ, 0xc0, !PT ;  /* 0xffff000039347812 */ /* 0x008fe400078ec0ff */
[C---:B------:R-:W-:Y:S02]  /*9540*/  SHF.L.U32 R53, R58.reuse, 0x10, RZ ;  /* 0x000000103a357819 */ /* 0x040fe400000006ff */
[----:B------:R-:W-:Y:S02]  /*9550*/  LOP3.LUT R54, R58, 0xffff0000, RZ, 0xc0, !PT ;  /* 0xffff00003a367812 */ /* 0x000fe400078ec0ff */
[C---:B------:R-:W-:Y:S02]  /*9560*/  SHF.L.U32 R55, R59.reuse, 0x10, RZ ;  /* 0x000000103b377819 */ /* 0x040fe400000006ff */
[----:B------:R-:W-:Y:S02]  /*9570*/  IADD3 R98, PT, PT, R98, 0x110, RZ ;  /* 0x0000011062627810 */ /* 0x000fe40007ffe0ff */
[----:B------:R-:W-:Y:S02]  /*9580*/  LOP3.LUT R56, R59, 0xffff0000, RZ, 0xc0, !PT ;  /* 0xffff00003b387812 */ /* 0x000fe400078ec0ff */
[----:B------:R-:W-:Y:S01]  /*9590*/  SHF.L.U32 R57, R64, 0x10, RZ ;  /* 0x0000001040397819 */ /* 0x000fe200000006ff */
[----:B-1----:R-:W-:Y:S01]  /*95a0*/  FMUL R4, R38, R4 ;  /* 0x0000000426047220 */ /* 0x002fe20000400000 */
[----:B------:R-:W-:Y:S01]  /*95b0*/  LOP3.LUT R58, R64, 0xffff0000, RZ, 0xc0, !PT ;  /* 0xffff0000403a7812 */ /* 0x000fe200078ec0ff */
[----:B------:R-:W-:Y:S01]  /*95c0*/  FMUL R5, R38, R5 ;  /* 0x0000000526057220 */ /* 0x000fe20000400000 */
[----:B------:R-:W-:Y:S01]  /*95d0*/  LOP3.LUT R98, R98, 0xfefffff8, RZ, 0xc0, !PT ;  /* 0xfefffff862627812 */ /* 0x000fe200078ec0ff */
[C---:B------:R-:W-:Y:S01]  /*95e0*/  FFMA R4, R41.reuse, R40, R4 ;  /* 0x0000002829047223 */ /* 0x040fe20000000004 */
[C---:B------:R-:W-:Y:S01]  /*95f0*/  FMUL R6, R38.reuse, R6 ;  /* 0x0000000626067220 */ /* 0x040fe20000400000 */
[----:B------:R-:W-:Y:S01]  /*9600*/  FFMA R5, R41, R42, R5 ;  /* 0x0000002a29057223 */ /* 0x000fe20000000005 */
[----:B------:R-:W-:Y:S01]  /*9610*/  SHF.L.U32 R59, R65, 0x10, RZ ;  /* 0x00000010413b7819 */ /* 0x000fe200000006ff */
[----:B------:R1:W-:Y:S01]  /*9620*/  SYNCS.ARRIVE.TRANS64.RED.A1T0 RZ, [R98+URZ], RZ ;  /* 0x000000ff62ff79a7 */ /* 0x0003e200081004ff */
[----:B------:R-:W-:Y:S01]  /*9630*/  FFMA R6, R41, R43, R6 ;  /* 0x0000002b29067223 */ /* 0x000fe20000000006 */
[C---:B------:R-:W-:Y:S01]  /*9640*/  FMUL R7, R38.reuse, R7 ;  /* 0x0000000726077220 */ /* 0x040fe20000400000 */
[----:B------:R-:W-:Y:S01]  /*9650*/  F2FP.BF16.F32.PACK_AB R100, R5, R4 ;  /* 0x000000040564723e */ /* 0x000fe200000010ff */
[C---:B------:R-:W-:Y:S01]  /*9660*/  FMUL R8, R38.reuse, R8 ;  /* 0x0000000826087220 */ /* 0x040fe20000400000 */
[----:B------:R-:W-:Y:S01]  /*9670*/  FMUL R9, R38, R9 ;  /* 0x0000000926097220 */ /* 0x000fe20000400000 */
[----:B------:R-:W-:Y:S01]  /*9680*/  LOP3.LUT R60, R65, 0xffff0000, RZ, 0xc0, !PT ;  /* 0xffff0000413c7812 */ /* 0x000fe200078ec0ff */
[C---:B------:R-:W-:Y:S01]  /*9690*/  FFMA R7, R41.reuse, R44, R7 ;  /* 0x0000002c29077223 */ /* 0x040fe20000000007 */
[C---:B------:R-:W-:Y:S01]  /*96a0*/  FFMA R8, R41.reuse, R45, R8 ;  /* 0x0000002d29087223 */ /* 0x040fe20000000008 */
[----:B------:R-:W-:Y:S01]  /*96b0*/  SHF.L.U32 R61, R66, 0x10, RZ ;  /* 0x00000010423d7819 */ /* 0x000fe200000006ff */
[----:B------:R-:W-:Y:S01]  /*96c0*/  FFMA R9, R41, R46, R9 ;  /* 0x0000002e29097223 */ /* 0x000fe20000000009 */
[C---:B------:R-:W-:Y:S01]  /*96d0*/  FMUL R10, R38.reuse, R10 ;  /* 0x0000000a260a7220 */ /* 0x040fe20000400000 */
[----:B------:R-:W-:Y:S01]  /*96e0*/  F2FP.BF16.F32.PACK_AB R101, R7, R6 ;  /* 0x000000060765723e */ /* 0x000fe200000010ff */
[C---:B------:R-:W-:Y:S01]  /*96f0*/  FMUL R11, R38.reuse, R11 ;  /* 0x0000000b260b7220 */ /* 0x040fe20000400000 */
[----:B------:R-:W-:Y:S01]  /*9700*/  FMUL R0, R38, R12 ;  /* 0x0000000c26007220 */ /* 0x000fe20000400000 */
[----:B------:R-:W-:Y:S01]  /*9710*/  F2FP.BF16.F32.PACK_AB R102, R9, R8 ;  /* 0x000000080966723e */ /* 0x000fe200000010ff */
[C---:B------:R-:W-:Y:S01]  /*9720*/  FFMA R10, R41.reuse, R47, R10 ;  /* 0x0000002f290a7223 */ /* 0x040fe2000000000a */
[C---:B------:R-:W-:Y:S01]  /*9730*/  FFMA R11, R41.reuse, R48, R11 ;  /* 0x00000030290b7223 */ /* 0x040fe2000000000b */
[----:B------:R-:W-:Y:S01]  /*9740*/  LOP3.LUT R62, R66, 0xffff0000, RZ, 0xc0, !PT ;  /* 0xffff0000423e7812 */ /* 0x000fe200078ec0ff */
[----:B------:R-:W-:Y:S01]  /*9750*/  FFMA R0, R41, R49, R0 ;  /* 0x0000003129007223 */ /* 0x000fe20000000000 */
[C---:B------:R-:W-:Y:S01]  /*9760*/  FMUL R2, R38.reuse, R13 ;  /* 0x0000000d26027220 */ /* 0x040fe20000400000 */
[----:B------:R-:W-:Y:S01]  /*9770*/  SHF.L.U32 R63, R67, 0x10, RZ ;  /* 0x00000010433f7819 */ /* 0x000fe200000006ff */
[C---:B------:R-:W-:Y:S01]  /*9780*/  FMUL R3, R38.reuse, R14 ;  /* 0x0000000e26037220 */ /* 0x040fe20000400000 */
[----:B------:R-:W-:Y:S01]  /*9790*/  F2FP.BF16.F32.PACK_AB R103, R11, R10 ;  /* 0x0000000a0b67723e */ /* 0x000fe200000010ff */
[----:B------:R-:W-:Y:S01]  /*97a0*/  FFMA R2, R41, R51, R2 ;  /* 0x0000003329027223 */ /* 0x000fe20000000002 */
[C---:B------:R-:W-:Y:S01]  /*97b0*/  FMUL R15, R38.reuse, R15 ;  /* 0x0000000f260f7220 */ /* 0x040fe20000400000 */
[C---:B------:R-:W-:Y:S01]  /*97c0*/  FMUL R12, R38.reuse, R16 ;  /* 0x00000010260c7220 */ /* 0x040fe20000400000 */
[----:B------:R-:W-:Y:S01]  /*97d0*/  FMUL R13, R38, R17 ;  /* 0x00000011260d7220 */ /* 0x000fe20000400000 */
[----:B------:R1:W-:Y:S01]  /*97e0*/  STS.128 [R94+0x6000], R100 ;  /* 0x006000645e007388 */ /* 0x0003e20000000c00 */
[----:B------:R-:W-:Y:S01]  /*97f0*/  LOP3.LUT R64, R67, 0xffff0000, RZ, 0xc0, !PT ;  /* 0xffff000043407812 */ /* 0x000fe200078ec0ff */
[C---:B------:R-:W-:Y:S01]  /*9800*/  FFMA R3, R41.reuse, R50, R3 ;  /* 0x0000003229037223 */ /* 0x040fe20000000003 */
[----:B------:R-:W-:Y:S01]  /*9810*/  SHF.L.U32 R65, R72, 0x10, RZ ;  /* 0x0000001048417819 */ /* 0x000fe200000006ff */
[C---:B------:R-:W-:Y:S01]  /*9820*/  FFMA R15, R41.reuse, R52, R15 ;  /* 0x00000034290f7223 */ /* 0x040fe2000000000f */
[----:B------:R-:W-:Y:S01]  /*9830*/  F2FP.BF16.F32.PACK_AB R104, R2, R0 ;  /* 0x000000000268723e */ /* 0x000fe200000010ff */
[C---:B------:R-:W-:Y:S01]  /*9840*/  FFMA R12, R41.reuse, R53, R12 ;  /* 0x00000035290c7223 */ /* 0x040fe2000000000c */
[C---:B------:R-:W-:Y:S01]  /*9850*/  FFMA R13, R41.reuse, R54, R13 ;  /* 0x00000036290d7223 */ /* 0x040fe2000000000d */
[C---:B------:R-:W-:Y:S01]  /*9860*/  FMUL R14, R38.reuse, R18 ;  /* 0x00000012260e7220 */ /* 0x040fe20000400000 */
[C---:B------:R-:W-:Y:S01]  /*9870*/  FMUL R19, R38.reuse, R19 ;  /* 0x0000001326137220 */ /* 0x040fe20000400000 */
[C---:B------:R-:W-:Y:S01]  /*9880*/  FMUL R16, R38.reuse, R20 ;  /* 0x0000001426107220 */ /* 0x040fe20000400000 */
[C---:B------:R-:W-:Y:S01]  /*9890*/  FMUL R17, R38.reuse, R21 ;  /* 0x0000001526117220 */ /* 0x040fe20000400000 */
[C---:B------:R-:W-:Y:S01]  /*98a0*/  FFMA R14, R41.reuse, R55, R14 ;  /* 0x00000037290e7223 */ /* 0x040fe2000000000e */
        /* <DEDUP_REMOVED lines=9> */
[----:B------:R-:W-:Y:S01]  /*9940*/  FFMA R23, R41, R60, R23 ;  /* 0x0000003c29177223 */ /* 0x000fe20000000017 */
[C---:B------:R-:W-:Y:S01]  /*9950*/  FMUL R27, R38.reuse, R27 ;  /* 0x0000001b261b7220 */ /* 0x040fe20000400000 */
[----:B------:R-:W-:Y:S01]  /*9960*/  F2FP.BF16.F32.PACK_AB R105, R15, R3 ;  /* 0x000000030f69723e */ /* 0x000fe200000010ff */
[----:B------:R-:W-:Y:S01]  /*9970*/  FFMA R20, R41, R61, R20 ;  /* 0x0000003d29147223 */ /* 0x000fe20000000014 */
[----:B------:R-:W-:Y:S01]  /*9980*/  F2FP.BF16.F32.PACK_AB R106, R13, R12 ;  /* 0x0000000c0d6a723e */ /* 0x000fe200000010ff */
[----:B------:R-:W-:Y:S01]  /*9990*/  FMUL R24, R38, R28 ;  /* 0x0000001c26187220 */ /* 0x000fe20000400000 */
[----:B------:R-:W-:Y:S01]  /*99a0*/  F2FP.BF16.F32.PACK_AB R107, R19, R14 ;  /* 0x0000000e136b723e */ /* 0x000fe200000010ff */
[----:B------:R-:W-:Y:S01]  /*99b0*/  FFMA R21, R41, R62, R21 ;  /* 0x0000003e29157223 */ /* 0x000fe20000000015 */
[----:B------:R-:W-:Y:S01]  /*99c0*/  LOP3.LUT R66, R72, 0xffff0000, RZ, 0xc0, !PT ;  /* 0xffff000048427812 */ /* 0x000fe200078ec0ff */
[C---:B------:R-:W-:Y:S01]  /*99d0*/  FMUL R25, R38.reuse, R29 ;  /* 0x0000001d26197220 */ /* 0x040fe20000400000 */
[----:B------:R-:W-:Y:S01]  /*99e0*/  SHF.L.U32 R67, R73, 0x10, RZ ;  /* 0x0000001049437819 */ /* 0x000fe200000006ff */
[----:B------:R1:W-:Y:S01]  /*99f0*/  STS.128 [R93+0x6010], R104 ;  /* 0x006010685d007388 */ /* 0x0003e20000000c00 */
[----:B------:R-:W-:Y:S01]  /*9a00*/  FFMA R22, R41, R63, R22 ;  /* 0x0000003f29167223 */ /* 0x000fe20000000016 */
[----:B------:R-:W-:Y:S01]  /*9a10*/  LOP3.LUT R68, R73, 0xffff0000, RZ, 0xc0, !PT ;  /* 0xffff000049447812 */ /* 0x000fe200078ec0ff */
[----:B------:R-:W-:Y:S01]  /*9a20*/  FMUL R26, R38, R30 ;  /* 0x0000001e261a7220 */ /* 0x000fe20000400000 */
[C---:B------:R-:W-:Y:S01]  /*9a30*/  FFMA R27, R41.reuse, R64, R27 ;  /* 0x00000040291b7223 */ /* 0x040fe2000000001b */
[----:B------:R-:W-:Y:S01]  /*9a40*/  SHF.L.U32 R69, R74, 0x10, RZ ;  /* 0x000000104a457819 */ /* 0x000fe200000006ff */
[----:B------:R-:W-:Y:S01]  /*9a50*/  FMUL R31, R38, R31 ;  /* 0x0000001f261f7220 */ /* 0x000fe20000400000 */
[C---:B------:R-:W-:Y:S01]  /*9a60*/  FFMA R24, R41.reuse, R65, R24 ;  /* 0x0000004129187223 */ /* 0x040fe20000000018 */
[----:B------:R-:W-:Y:S01]  /*9a70*/  LOP3.LUT R70, R74, 0xffff0000, RZ, 0xc0, !PT ;  /* 0xffff00004a467812 */ /* 0x000fe200078ec0ff */
[C---:B------:R-:W-:Y:S01]  /*9a80*/  FMUL R28, R38.reuse, R32 ;  /* 0x00000020261c7220 */ /* 0x040fe20000400000 */
[----:B------:R-:W-:Y:S01]  /*9a90*/  FFMA R25, R41, R66, R25 ;  /* 0x0000004229197223 */ /* 0x000fe20000000019 */
[----:B------:R-:W-:Y:S01]  /*9aa0*/  SHF.L.U32 R71, R75, 0x10, RZ ;  /* 0x000000104b477819 */ /* 0x000fe200000006ff */
[C---:B------:R-:W-:Y:S01]  /*9ab0*/  FMUL R29, R38.reuse, R33 ;  /* 0x00000021261d7220 */ /* 0x040fe20000400000 */
[----:B------:R-:W-:Y:S01]  /*9ac0*/  FFMA R26, R41, R67, R26 ;  /* 0x00000043291a7223 */ /* 0x000fe2000000001a */
[----:B------:R-:W-:Y:S01]  /*9ad0*/  LOP3.LUT R72, R75, 0xffff0000, RZ, 0xc0, !PT ;  /* 0xffff00004b487812 */ /* 0x000fe200078ec0ff */
        /* <DEDUP_REMOVED lines=34> */
[----:B---3--:R-:W-:Y:S04]  /*9d00*/  UIADD3 UR4, UP0, UPT, UR6, 0x680, URZ ;  /* 0x0000068006047890 */ /* 0x008fe8000ff1e0ff */
[----:B------:R-:W-:Y:S09]  /*9d10*/  UIADD3.X UR5, UPT, UPT, URZ, UR7, URZ, UP0, !UPT ;  /* 0x00000007ff057290 */ /* 0x000ff200087fe4ff */
[----:B------:R3:W-:Y:S01]  /*9d20*/  UTMASTG.3D [UR12], [UR4] ;  /* 0x0000000c040073b5 */ /* 0x0007e20008010000 */
[----:B------:R3:W-:Y:S01]  /*9d30*/  UTMASTG.3D [UR8], [UR4] ;  /* 0x00000008040073b5 */ /* 0x0007e20008010000 */
[----:B------:R0:W-:Y:S01]  /*9d40*/  UTMACMDFLUSH ;  /* 0x00000000000079b7 */ /* 0x0001e20000000000 */
[----:B---3--:R-:W-:Y:S04]  /*9d50*/  DEPBAR.LE SB0, 0x1 ;  /* 0x000080400000791a */ /* 0x008fe80000000000 */
.L_x_146:
[----:B------:R-:W-:Y:S05]  /*9d60*/  BSYNC.RECONVERGENT B0 ;  /* 0x0000000000007941 */ /* 0x000fea0003800200 */
.L_x_145:
[----:B------:R-:W-:Y:S01]  /*9d70*/  BAR.SYNC.DEFER_BLOCKING 0x1, 0x80 ;  /* 0x0042000000007b1d */ /* 0x000fe20000010000 */
[----:B------:R-:W-:Y:S01]  /*9d80*/  UISETP.NE.AND UP0, UPT, UR47, -0x4, UPT ;  /* 0xfffffffc2f00788c */ /* 0x000fe2000bf05270 */
[----:B------:R-:W-:Y:S08]  /*9d90*/  IADD3 R0, PT, PT, R36, 0x1, RZ ;  /* 0x0000000124007810 */ /* 0x000ff00007ffe0ff */
[----:B------:R-:W-:Y:S05]  /*9da0*/  BRA.U !UP0, `(.L_x_147) ;  /* 0x0000000108247547 */ /* 0x000fea000b800000 */
[----:B------:R-:W-:Y:S01]  /*9db0*/  ISETP.NE.AND P0, PT, R97, RZ, PT ;  /* 0x000000ff6100720c */ /* 0x000fe20003f05270 */
[----:B------:R-:W-:Y:S01]  /*9dc0*/  IMAD.U32 R2, RZ, RZ, UR46 ;  /* 0x0000002eff027e24 */ /* 0x000fe2000f8e00ff */
[----:B------:R-:W-:Y:S04]  /*9dd0*/  UIADD3 UR4, UPT, UPT, UR46, 0x1, URZ ;  /* 0x000000012e047890 */ /* 0x000fe8000fffe0ff */
[----:B------:R-:W-:Y:S04]  /*9de0*/  UISETP.NE.AND UP0, UPT, UR4, 0x4, UPT ;  /* 0x000000040400788c */ /* 0x000fe8000bf05270 */
[----:B------:R-:W-:Y:S03]  /*9df0*/  USEL UR46, UR4, URZ, UP0 ;  /* 0x000000ff042e7287 */ /* 0x000fe60008000000 */
[----:B------:R-:W-:Y:S05]  /*9e00*/  @P0 LEA R2, R2, UR43, 0x3 ;  /* 0x0000002b02020c11 */ /* 0x000fea000f8e18ff */
[----:B------:R-:W-:Y:S05]  /*9e10*/  @P0 VIADD R2, R2, 0xa0 ;  /* 0x000000a002020836 */ /* 0x000fea0000000000 */
[----:B------:R-:W-:Y:S04]  /*9e20*/  @P0 PRMT R2, R99, 0x654, R2 ;  /* 0x0000065463020816 */ /* 0x000fe80000000002 */
[----:B------:R3:W-:Y:S03]  /*9e30*/  @P0 SYNCS.ARRIVE.TRANS64.RED.A1T0 RZ, [R2+URZ], RZ ;  /* 0x000000ff02ff09a7 */ /* 0x0007e600081004ff */
.L_x_147:
[----:B------:R-:W-:Y:S01]  /*9e40*/  R2UR UR5, R82 ;  /* 0x00000000520572ca */ /* 0x000fe200000e0000 */
[----:B------:R-:W-:Y:S01]  /*9e50*/  UISETP.NE.AND UP0, UPT, UR61, URZ, UPT ;  /* 0x000000ff3d00728c */ /* 0x000fe2000bf05270 */
[----:B------:R-:W-:Y:S01]  /*9e60*/  R2UR UR4, R83 ;  /* 0x00000000530472ca */ /* 0x000fe200000e0000 */
[----:B------:R-:W-:Y:S01]  /*9e70*/  UIADD3 UR47, UPT, UPT, UR47, 0x4, URZ ;  /* 0x000000042f2f7890 */ /* 0x000fe2000fffe0ff */
[----:B------:R-:W-:Y:S01]  /*9e80*/  ISETP.NE.AND P0, PT, R87, 0x2, PT ;  /* 0x000000025700780c */ /* 0x000fe20003f05270 */
[----:B------:R-:W-:Y:S01]  /*9e90*/  UMOV UR36, UR60 ;  /* 0x0000003c00247c82 */ /* 0x000fe20008000000 */
[----:B------:R-:W-:Y:S02]  /*9ea0*/  ISETP.NE.AND P1, PT, R0, 0x4, PT ;  /* 0x000000040000780c */ /* 0x000fe40003f25270 */
[----:B---3--:R-:W-:Y:S02]  /*9eb0*/  SEL R2, RZ, 0x1, P0 ;  /* 0x00000001ff027807 */ /* 0x008fe40000000000 */
[----:B------:R-:W-:Y:S02]  /*9ec0*/  SEL R3, RZ, 0x1, P1 ;  /* 0x00000001ff037807 */ /* 0x000fe40000800000 */
[----:B------:R-:W-:Y:S01]  /*9ed0*/  LOP3.LUT R89, R89, R2, RZ, 0x3c, !PT ;  /* 0x0000000259597212 */ /* 0x000fe200078e3cff */
[----:B------:R-:W-:Y:S01]  /*9ee0*/  UIADD3 UR32, UPT, UPT, UR37, UR5, URZ ;  /* 0x0000000525207290 */ /* 0x000fe2000fffe0ff */
[----:B------:R-:W-:Y:S01]  /*9ef0*/  LOP3.LUT R90, R90, R3, RZ, 0x3c, !PT ;  /* 0x000000035a5a7212 */ /* 0x000fe200078e3cff */
[----:B------:R-:W-:Y:S01]  /*9f00*/  UIADD3 UR20, UPT, UPT, UR38, UR4, URZ ;  /* 0x0000000426147290 */ /* 0x000fe2000fffe0ff */
[----:B------:R-:W-:Y:S02]  /*9f10*/  SEL R87, R87, RZ, P0 ;  /* 0x000000ff57577207 */ /* 0x000fe40000000000 */
[----:B------:R-:W-:Y:S01]  /*9f20*/  SEL R36, R0, RZ, P1 ;  /* 0x000000ff00247207 */ /* 0x000fe20000800000 */
[----:B------:R-:W-:Y:S08]  /*9f30*/  BRA.U UP0, `(.L_x_148) ;  /* 0xffffffbd00a07547 */ /* 0x000ff0000b83ffff */
[----:B------:R-:W-:-:S13]  /*9f40*/  R2UR UR4, R84 ;  /* 0x00000000540472ca */ /* 0x000fda00000e0000 */
[----:B------:R-:W-:-:S09]  /*9f50*/  UISETP.NE.AND UP0, UPT, UR4, URZ, UPT ;  /* 0x000000ff0400728c */ /* 0x000fd2000bf05270 */
[----:B------:R-:W-:Y:S05]  /*9f60*/  BRA.U !UP0, `(.L_x_149) ;  /* 0x0000000108487547 */ /* 0x000fea000b800000 */
[----:B------:R-:W3:Y:S02]  /*9f70*/  LDCU.64 UR4, c[0x0][0x890] ;  /* 0x00011200ff0477ac */ /* 0x000ee40008000a00 */
[----:B---3--:R-:W-:-:S04]  /*9f80*/  UISETP.NE.U32.AND UP0, UPT, UR4, URZ, UPT ;  /* 0x000000ff0400728c */ /* 0x008fc8000bf05070 */
[----:B------:R-:W-:-:S09]  /*9f90*/  UISETP.NE.AND.EX UP0, UPT, UR5, URZ, UPT, UP0 ;  /* 0x000000ff0500728c */ /* 0x000fd2000bf05300 */
[----:B------:R-:W-:Y:S05]  /*9fa0*/  BRA.U UP0, `(.L_x_150) ;  /* 0x00000001000c7547 */ /* 0x000fea000b800000 */
[----:B------:R-:W-:-:S13]  /*9fb0*/  FSETP.NEU.AND P0, PT, R41, RZ, PT ;  /* 0x000000ff2900720b */ /* 0x000fda0003f0d000 */
[----:B------:R-:W-:Y:S05]  /*9fc0*/  @!P0 EXIT ;  /* 0x000000000000894d */ /* 0x000fea0003800000 */
[----:B------:R-:W-:Y:S05]  /*9fd0*/  BRA `(.L_x_149) ;  /* 0x00000000002c7947 */ /* 0x000fea0003800000 */
.L_x_150:
[----:B------:R-:W-:Y:S01]  /*9fe0*/  ISETP.NE.AND P0, PT, R86, RZ, PT ;  /* 0x000000ff5600720c */ /* 0x000fe20003f05270 */
[----:B------:R-:W-:-:S12]  /*9ff0*/  BSSY.RECONVERGENT B0, `(.L_x_149) ;  /* 0x0000009000007945 */ /* 0x000fd80003800200 */
[----:B------:R-:W-:Y:S05]  /*a000*/  @P0 BRA `(.L_x_151) ;  /* 0x0000000000140947 */ /* 0x000fea0003800000 */
[----:B------:R-:W3:Y:S02]  /*a010*/  LDCU.64 UR4, c[0x0][0x888] ;  /* 0x00011100ff0477ac */ /* 0x000ee40008000a00 */
[----:B---3--:R-:W-:-:S04]  /*a020*/  ISETP.NE.U32.AND P0, PT, RZ, UR4, PT ;  /* 0x00000004ff007c0c */ /* 0x008fc8000bf05070 */
[----:B------:R-:W-:-:S13]  /*a030*/  ISETP.NE.AND.EX P0, PT, RZ, UR5, PT, P0 ;  /* 0x00000005ff007c0c */ /* 0x000fda000bf05300 */
[----:B------:R-:W-:Y:S05]  /*a040*/  @!P0 EXIT ;  /* 0x000000000000894d */ /* 0x000fea0003800000 */
[----:B------:R-:W-:Y:S05]  /*a050*/  BRA `(.L_x_152) ;  /* 0x0000000000087947 */ /* 0x000fea0003800000 */
.L_x_151:
[----:B------:R-:W-:-:S13]  /*a060*/  FSETP.NEU.AND P0, PT, R41, RZ, PT ;  /* 0x000000ff2900720b */ /* 0x000fda0003f0d000 */
[----:B------:R-:W-:Y:S05]  /*a070*/  @!P0 EXIT ;  /* 0x000000000000894d */ /* 0x000fea0003800000 */
.L_x_152:
[----:B------:R-:W-:Y:S05]  /*a080*/  BSYNC.RECONVERGENT B0 ;  /* 0x0000000000007941 */ /* 0x000fea0003800200 */
.L_x_149:
[----:B------:R-:W3:Y:S01]  /*a090*/  S2UR UR5, SR_CgaCtaId ;  /* 0x00000000000579c3 */ /* 0x000ee20000008800 */
[----:B------:R-:W-:Y:S01]  /*a0a0*/  ULEA UR4, UR46, UR43, 0x3 ;  /* 0x0000002b2e047291 */ /* 0x000fe2000f8e18ff */
[----:B------:R-:W-:-:S04]  /*a0b0*/  DEPBAR.LE SB0, 0x0 ;  /* 0x000080000000791a */ /* 0x000fc80000000000 */
[----:B------:R-:W-:-:S04]  /*a0c0*/  UIADD3 UR4, UPT, UPT, UR4, 0xa0, URZ ;  /* 0x000000a004047890 */ /* 0x000fc8000fffe0ff */
[----:B---3--:R-:W-:-:S09]  /*a0d0*/  UPRMT UR4, UR5, 0x654, UR4 ;  /* 0x0000065405047896 */ /* 0x008fd20008000004 */
[----:B------:R-:W-:Y:S01]  /*a0e0*/  SYNCS.ARRIVE.TRANS64.RED.A1T0 RZ, [UR4], RZ ;  /* 0x000000ffffff79a7 */ /* 0x000fe20008100404 */
[----:B------:R-:W-:Y:S05]  /*a0f0*/  EXIT ;  /* 0x000000000000794d */ /* 0x000fea0003800000 */
.L_x_24:
[----:B-1----:R1:W2:Y:S02]  /*a100*/  SYNCS.PHASECHK.TRANS64.TRYWAIT P0, [R0+URZ+0x140], R3 ;  /* 0x00014003000075a7 */ /* 0x0022a400080011ff */
[----:B--2---:R-:W-:Y:S05]  /*a110*/  @!P0 NANOSLEEP.SYNCS 0x989680 ;  /* 0x009896800000895d */ /* 0x004fea0003900000 */
[----:B------:R-:W2:Y:S02]  /*a120*/  @!P0 SYNCS.PHASECHK.TRANS64 P0, [R0+URZ+0x140], R3 ;  /* 0x00014003000085a7 */ /* 0x000ea400080010ff */
[----:B--2---:R-:W-:Y:S05]  /*a130*/  @!P0 BRA `(.L_x_24) ;  /* 0xfffffffc00f08947 */ /* 0x004fea000383ffff */
[----:B------:R-:W-:Y:S05]  /*a140*/  BRA `(.L_x_153) ;  /* 0xffffff78008c7947 */ /* 0x000fea000383ffff */
.L_x_27:
[----:B-1----:R-:W-:-:S07]  /*a150*/  MOV R0, UR33 ;  /* 0x0000002100007c02 */ /* 0x002fce0008000f00 */
.L_x_154:
[----:B-1----:R1:W2:Y:S02]  /*a160*/  SYNCS.PHASECHK.TRANS64.TRYWAIT P0, [R0+URZ+0x40], R3 ;  /* 0x00004003000075a7 */ /* 0x0022a400080011ff */
[----:B--2---:R-:W-:Y:S05]  /*a170*/  @!P0 NANOSLEEP.SYNCS 0x989680 ;  /* 0x009896800000895d */ /* 0x004fea0003900000 */
[----:B------:R-:W2:Y:S02]  /*a180*/  @!P0 SYNCS.PHASECHK.TRANS64 P0, [R0+URZ+0x40], R3 ;  /* 0x00004003000085a7 */ /* 0x000ea400080010ff */
[----:B--2---:R-:W-:Y:S05]  /*a190*/  @!P0 BRA `(.L_x_154) ;  /* 0xfffffffc00f08947 */ /* 0x004fea000383ffff */
[----:B------:R-:W-:Y:S05]  /*a1a0*/  BRA `(.L_x_26) ;  /* 0xffffff7800dc7947 */ /* 0x000fea000383ffff */
.L_x_34:
[----:B-1----:R-:W-:-:S07]  /*a1b0*/  MOV R0, UR17 ;  /* 0x0000001100007c02 */ /* 0x002fce0008000f00 */
.L_x_155:
[----:B-1----:R1:W2:Y:S02]  /*a1c0*/  SYNCS.PHASECHK.TRANS64.TRYWAIT P0, [R0+URZ+0x40], R3 ;  /* 0x00004003000075a7 */ /* 0x0022a400080011ff */
[----:B--2---:R-:W-:Y:S05]  /*a1d0*/  @!P0 NANOSLEEP.SYNCS 0x989680 ;  /* 0x009896800000895d */ /* 0x004fea0003900000 */
[----:B------:R-:W2:Y:S02]  /*a1e0*/  @!P0 SYNCS.PHASECHK.TRANS64 P0, [R0+URZ+0x40], R3 ;  /* 0x00004003000085a7 */ /* 0x000ea400080010ff */
[----:B--2---:R-:W-:Y:S05]  /*a1f0*/  @!P0 BRA `(.L_x_155) ;  /* 0xfffffffc00f08947 */ /* 0x004fea000383ffff */
[----:B------:R-:W-:Y:S05]  /*a200*/  BRA `(.L_x_33) ;  /* 0xffffff7c00a07947 */ /* 0x000fea000383ffff */
.L_x_39:
[----:B-1----:R1:W2:Y:S02]  /*a210*/  SYNCS.PHASECHK.TRANS64.TRYWAIT P0, [R3+URZ+0xd0], R0 ;  /* 0x0000d000030075a7 */ /* 0x0022a400080011ff */
[----:B--2---:R-:W-:Y:S05]  /*a220*/  @!P0 NANOSLEEP.SYNCS 0x989680 ;  /* 0x009896800000895d */ /* 0x004fea0003900000 */
[----:B------:R-:W2:Y:S02]  /*a230*/  @!P0 SYNCS.PHASECHK.TRANS64 P0, [R3+URZ+0xd0], R0 ;  /* 0x0000d000030085a7 */ /* 0x000ea400080010ff */
[----:B--2---:R-:W-:Y:S05]  /*a240*/  @!P0 BRA `(.L_x_39) ;  /* 0xfffffffc00f08947 */ /* 0x004fea000383ffff */
[----:B------:R-:W-:Y:S05]  /*a250*/  BRA `(.L_x_156) ;  /* 0xffffff8000447947 */ /* 0x000fea000383ffff */
.L_x_43:
[----:B-1----:R-:W-:-:S07]  /*a260*/  MOV R0, UR4 ;  /* 0x0000000400007c02 */ /* 0x002fce0008000f00 */
.L_x_157:
[----:B-1----:R1:W2:Y:S02]  /*a270*/  SYNCS.PHASECHK.TRANS64.TRYWAIT P0, [R0+URZ], R3 ;  /* 0x00000003000075a7 */ /* 0x0022a400080011ff */
[----:B--2---:R-:W-:Y:S05]  /*a280*/  @!P0 NANOSLEEP.SYNCS 0x989680 ;  /* 0x009896800000895d */ /* 0x004fea0003900000 */
[----:B------:R-:W2:Y:S02]  /*a290*/  @!P0 SYNCS.PHASECHK.TRANS64 P0, [R0+URZ], R3 ;  /* 0x00000003000085a7 */ /* 0x000ea400080010ff */
[----:B--2---:R-:W-:Y:S05]  /*a2a0*/  @!P0 BRA `(.L_x_157) ;  /* 0xfffffffc00f08947 */ /* 0x004fea000383ffff */
[----:B------:R-:W-:Y:S05]  /*a2b0*/  BRA `(.L_x_158) ;  /* 0xffffff8400f07947 */ /* 0x000fea000383ffff */
.L_x_44:
[----:B------:R-:W-:-:S07]  /*a2c0*/  MOV R0, UR5 ;  /* 0x0000000500007c02 */ /* 0x000fce0008000f00 */
.L_x_159:
[----:B-1----:R1:W2:Y:S02]  /*a2d0*/  SYNCS.PHASECHK.TRANS64.TRYWAIT P0, [R0+URZ], R3 ;  /* 0x00000003000075a7 */ /* 0x0022a400080011ff */
[----:B--2---:R-:W-:Y:S05]  /*a2e0*/  @!P0 NANOSLEEP.SYNCS 0x989680 ;  /* 0x009896800000895d */ /* 0x004fea0003900000 */
[----:B------:R-:W2:Y:S02]  /*a2f0*/  @!P0 SYNCS.PHASECHK.TRANS64 P0, [R0+URZ], R3 ;  /* 0x00000003000085a7 */ /* 0x000ea400080010ff */
[----:B--2---:R-:W-:Y:S05]  /*a300*/  @!P0 BRA `(.L_x_159) ;  /* 0xfffffffc00f08947 */ /* 0x004fea000383ffff */
[----:B------:R-:W-:Y:S05]  /*a310*/  BRA `(.L_x_160) ;  /* 0xffffff8400fc7947 */ /* 0x000fea000383ffff */
.L_x_45:
[----:B------:R-:W-:-:S07]  /*a320*/  MOV R0, UR5 ;  /* 0x0000000500007c02 */ /* 0x000fce0008000f00 */
.L_x_161:
[----:B-1----:R1:W2:Y:S02]  /*a330*/  SYNCS.PHASECHK.TRANS64.TRYWAIT P0, [R0+URZ], R3 ;  /* 0x00000003000075a7 */ /* 0x0022a400080011ff */
[----:B--2---:R-:W-:Y:S05]  /*a340*/  @!P0 NANOSLEEP.SYNCS 0x989680 ;  /* 0x009896800000895d */ /* 0x004fea0003900000 */
[----:B------:R-:W2:Y:S02]  /*a350*/  @!P0 SYNCS.PHASECHK.TRANS64 P0, [R0+URZ], R3 ;  /* 0x00000003000085a7 */ /* 0x000ea400080010ff */
[----:B--2---:R-:W-:Y:S05]  /*a360*/  @!P0 BRA `(.L_x_161) ;  /* 0xfffffffc00f08947 */ /* 0x004fea000383ffff */
[----:B------:R-:W-:Y:S05]  /*a370*/  BRA `(.L_x_162) ;  /* 0xffffff8800087947 */ /* 0x000fea000383ffff */
.L_x_46:
[----:B------:R-:W-:-:S07]  /*a380*/  MOV R0, UR5 ;  /* 0x0000000500007c02 */ /* 0x000fce0008000f00 */
.L_x_163:
[----:B-1----:R1:W2:Y:S02]  /*a390*/  SYNCS.PHASECHK.TRANS64.TRYWAIT P0, [R0+URZ], R3 ;  /* 0x00000003000075a7 */ /* 0x0022a400080011ff */
[----:B--2---:R-:W-:Y:S05]  /*a3a0*/  @!P0 NANOSLEEP.SYNCS 0x989680 ;  /* 0x009896800000895d */ /* 0x004fea0003900000 */
[----:B------:R-:W2:Y:S02]  /*a3b0*/  @!P0 SYNCS.PHASECHK.TRANS64 P0, [R0+URZ], R3 ;  /* 0x00000003000085a7 */ /* 0x000ea400080010ff */
[----:B--2---:R-:W-:Y:S05]  /*a3c0*/  @!P0 BRA `(.L_x_163) ;  /* 0xfffffffc00f08947 */ /* 0x004fea000383ffff */
[----:B------:R-:W-:Y:S05]  /*a3d0*/  BRA `(.L_x_164) ;  /* 0xffffff8800147947 */ /* 0x000fea000383ffff */
.L_x_47:
[----:B------:R-:W-:-:S07]  /*a3e0*/  MOV R0, UR5 ;  /* 0x0000000500007c02 */ /* 0x000fce0008000f00 */
.L_x_165:
[----:B-1----:R1:W2:Y:S02]  /*a3f0*/  SYNCS.PHASECHK.TRANS64.TRYWAIT P0, [R0+URZ], R3 ;  /* 0x00000003000075a7 */ /* 0x0022a400080011ff */
[----:B--2---:R-:W-:Y:S05]  /*a400*/  @!P0 NANOSLEEP.SYNCS 0x989680 ;  /* 0x009896800000895d */ /* 0x004fea0003900000 */
[----:B------:R-:W2:Y:S02]  /*a410*/  @!P0 SYNCS.PHASECHK.TRANS64 P0, [R0+URZ], R3 ;  /* 0x00000003000085a7 */ /* 0x000ea400080010ff */
[----:B--2---:R-:W-:Y:S05]  /*a420*/  @!P0 BRA `(.L_x_165) ;  /* 0xfffffffc00f08947 */ /* 0x004fea000383ffff */
[----:B------:R-:W-:Y:S05]  /*a430*/  BRA `(.L_x_166) ;  /* 0xffffff8800207947 */ /* 0x000fea000383ffff */
.L_x_48:
[----:B------:R-:W-:-:S07]  /*a440*/  MOV R0, UR5 ;  /* 0x0000000500007c02 */ /* 0x000fce0008000f00 */
.L_x_167:
[----:B-1----:R1:W2:Y:S02]  /*a450*/  SYNCS.PHASECHK.TRANS64.TRYWAIT P0, [R0+URZ], R3 ;  /* 0x00000003000075a7 */ /* 0x0022a400080011ff */
[----:B--2---:R-:W-:Y:S05]  /*a460*/  @!P0 NANOSLEEP.SYNCS 0x989680 ;  /* 0x009896800000895d */ /* 0x004fea0003900000 */
[----:B------:R-:W2:Y:S02]  /*a470*/  @!P0 SYNCS.PHASECHK.TRANS64 P0, [R0+URZ], R3 ;  /* 0x00000003000085a7 */ /* 0x000ea400080010ff */
[----:B--2---:R-:W-:Y:S05]  /*a480*/  @!P0 BRA `(.L_x_167) ;  /* 0xfffffffc00f08947 */ /* 0x004fea000383ffff */
[----:B------:R-:W-:Y:S05]  /*a490*/  BRA `(.L_x_168) ;  /* 0xffffff88002c7947 */ /* 0x000fea000383ffff */
.L_x_49:
[----:B------:R-:W-:-:S07]  /*a4a0*/  MOV R0, UR5 ;  /* 0x0000000500007c02 */ /* 0x000fce0008000f00 */
.L_x_169:
[----:B-1----:R1:W2:Y:S02]  /*a4b0*/  SYNCS.PHASECHK.TRANS64.TRYWAIT P0, [R0+URZ], R3 ;  /* 0x00000003000075a7 */ /* 0x0022a400080011ff */
[----:B--2---:R-:W-:Y:S05]  /*a4c0*/  @!P0 NANOSLEEP.SYNCS 0x989680 ;  /* 0x009896800000895d */ /* 0x004fea0003900000 */
[----:B------:R-:W2:Y:S02]  /*a4d0*/  @!P0 SYNCS.PHASECHK.TRANS64 P0, [R0+URZ], R3 ;  /* 0x00000003000085a7 */ /* 0x000ea400080010ff */
[----:B--2---:R-:W-:Y:S05]  /*a4e0*/  @!P0 BRA `(.L_x_169) ;  /* 0xfffffffc00f08947 */ /* 0x004fea000383ffff */
[----:B------:R-:W-:Y:S05]  /*a4f0*/  BRA `(.L_x_170) ;  /* 0xffffff8800387947 */ /* 0x000fea000383ffff */
.L_x_52:
[----:B-1----:R1:W2:Y:S02]  /*a500*/  SYNCS.PHASECHK.TRANS64.TRYWAIT P0, [R0+URZ+0x130], R5 ;  /* 0x00013005000075a7 */ /* 0x0022a400080011ff */
[----:B--2---:R-:W-:Y:S05]  /*a510*/  @!P0 NANOSLEEP.SYNCS 0x989680 ;  /* 0x009896800000895d */ /* 0x004fea0003900000 */
[----:B------:R-:W2:Y:S02]  /*a520*/  @!P0 SYNCS.PHASECHK.TRANS64 P0, [R0+URZ+0x130], R5 ;  /* 0x00013005000085a7 */ /* 0x000ea400080010ff */
[----:B--2---:R-:W-:Y:S05]  /*a530*/  @!P0 BRA `(.L_x_52) ;  /* 0xfffffffc00f08947 */ /* 0x004fea000383ffff */
[----:B------:R-:W-:Y:S05]  /*a540*/  BRA `(.L_x_171) ;  /* 0xffffff88009c7947 */ /* 0x000fea000383ffff */
.L_x_53:
[----:B------:R-:W-:-:S07]  /*a550*/  MOV R0, UR4 ;  /* 0x0000000400007c02 */ /* 0x000fce0008000f00 */
.L_x_172:
[----:B-1----:R1:W2:Y:S02]  /*a560*/  SYNCS.PHASECHK.TRANS64.TRYWAIT P0, [R0+URZ+0xe0], R7 ;  /* 0x0000e007000075a7 */ /* 0x0022a400080011ff */
[----:B--2---:R-:W-:Y:S05]  /*a570*/  @!P0 NANOSLEEP.SYNCS 0x989680 ;  /* 0x009896800000895d */ /* 0x004fea0003900000 */
[----:B------:R-:W2:Y:S02]  /*a580*/  @!P0 SYNCS.PHASECHK.TRANS64 P0, [R0+URZ+0xe0], R7 ;  /* 0x0000e007000085a7 */ /* 0x000ea400080010ff */
[----:B--2---:R-:W-:Y:S05]  /*a590*/  @!P0 BRA `(.L_x_172) ;  /* 0xfffffffc00f08947 */ /* 0x004fea000383ffff */
[----:B------:R-:W-:Y:S05]  /*a5a0*/  BRA `(.L_x_173) ;  /* 0xffffff8800ac7947 */ /* 0x000fea000383ffff */
.L_x_54:
[----:B-1----:R1:W2:Y:S02]  /*a5b0*/  SYNCS.PHASECHK.TRANS64.TRYWAIT P1, [R0+URZ+0xd0], R5 ;  /* 0x0000d005000075a7 */ /* 0x0022a400080211ff */
[----:B--2---:R-:W-:Y:S05]  /*a5c0*/  @!P1 NANOSLEEP.SYNCS 0x989680 ;  /* 0x009896800000995d */ /* 0x004fea0003900000 */
[----:B------:R-:W2:Y:S02]  /*a5d0*/  @!P1 SYNCS.PHASECHK.TRANS64 P1, [R0+URZ+0xd0], R5 ;  /* 0x0000d005000095a7 */ /* 0x000ea400080210ff */
[----:B--2---:R-:W-:Y:S05]  /*a5e0*/  @!P1 BRA `(.L_x_54) ;  /* 0xfffffffc00f09947 */ /* 0x004fea000383ffff */
[----:B------:R-:W-:Y:S05]  /*a5f0*/  BRA `(.L_x_174) ;  /* 0xffffff8800dc7947 */ /* 0x000fea000383ffff */
.L_x_57:
[----:B------:R-:W-:-:S07]  /*a600*/  MOV R0, UR4 ;  /* 0x0000000400007c02 */ /* 0x000fce0008000f00 */
.L_x_175:
[----:B-1----:R1:W2:Y:S02]  /*a610*/  SYNCS.PHASECHK.TRANS64.TRYWAIT P0, [R0+URZ+0xe0], R3 ;  /* 0x0000e003000075a7 */ /* 0x0022a400080011ff */
[----:B--2---:R-:W-:Y:S05]  /*a620*/  @!P0 NANOSLEEP.SYNCS 0x989680 ;  /* 0x009896800000895d */ /* 0x004fea0003900000 */
[----:B------:R-:W2:Y:S02]  /*a630*/  @!P0 SYNCS.PHASECHK.TRANS64 P0, [R0+URZ+0xe0], R3 ;  /* 0x0000e003000085a7 */ /* 0x000ea400080010ff */
[----:B--2---:R-:W-:Y:S05]  /*a640*/  @!P0 BRA `(.L_x_175) ;  /* 0xfffffffc00f08947 */ /* 0x004fea000383ffff */
[----:B------:R-:W-:Y:S05]  /*a650*/  BRA `(.L_x_56) ;  /* 0xffffff8c00307947 */ /* 0x000fea000383ffff */
.L_x_66:
[----:B-1----:R-:W-:-:S04]  /*a660*/  MOV R5, UR5 ;  /* 0x0000000500057c02 */ /* 0x002fc80008000f00 */
[----:B------:R1:W2:Y:S03]  /*a670*/  SYNCS.PHASECHK.TRANS64.TRYWAIT P0, [R5+URZ+0x8], R6 ;  /* 0x00000806050075a7 */ /* 0x0002a600080011ff */
[----:B--2---:R-:W-:Y:S05]  /*a680*/  @!P0 NANOSLEEP.SYNCS 0x989680 ;  /* 0x009896800000895d */ /* 0x004fea0003900000 */
[----:B------:R-:W2:Y:S02]  /*a690*/  @!P0 SYNCS.PHASECHK.TRANS64 P0, [R5+URZ+0x8], R6 ;  /* 0x00000806050085a7 */ /* 0x000ea400080010ff */
[----:B--2---:R-:W-:Y:S05]  /*a6a0*/  @!P0 BRA `(.L_x_66) ;  /* 0xfffffffc00ec8947 */ /* 0x004fea000383ffff */
[----:B------:R-:W-:Y:S05]  /*a6b0*/  BRA `(.L_x_65) ;  /* 0xffffff8c00e87947 */ /* 0x000fea000383ffff */
.L_x_68:
[----:B------:R-:W-:Y:S01]  /*a6c0*/  BSSY B0, `(.L_x_176) ;  /* 0x0000006000007945 */ /* 0x000fe20003800000 */
[----:B------:R-:W-:-:S07]  /*a6d0*/  MOV R15, 0xffffffff ;  /* 0xffffffff000f7802 */ /* 0x000fce0000000f00 */
[----:B-1---5:R-:W-:Y:S05]  /*a6e0*/  WARPSYNC.COLLECTIVE R15, `(.L_x_177) ;  /* 0x000000000f0c7348 */ /* 0x022fea0003c00000 */
[----:B------:R-:W-:Y:S02]  /*a6f0*/  ELECT P6, UR79, PT ;  /* 0x00000000004f782f */ /* 0x000fe400038c0000 */
[----:B------:R-:W-:Y:S01]  /*a700*/  MOV R14, UR79 ;  /* 0x0000004f000e7c02 */ /* 0x000fe20008000f00 */
[----:B-1---5:R-:W-:Y:S10]  /*a710*/  ENDCOLLECTIVE ;  /* 0x000000000000791b */ /* 0x022ff40003800000 */
.L_x_177:
[----:B------:R-:W-:Y:S05]  /*a720*/  BSYNC B0 ;  /* 0x0000000000007941 */ /* 0x000fea0003800000 */
.L_x_176:
[----:B------:R-:W-:Y:S01]  /*a730*/  PLOP3.LUT P0, PT, P6, PT, PT, 0x80, 0x8 ;  /* 0x000000000008781c */ /* 0x000fe2000370f070 */
[----:B------:R-:W-:-:S12]  /*a740*/  BRA `(.L_x_178) ;  /* 0xffffff9000147947 */ /* 0x000fd8000383ffff */
.L_x_70:
[----:B-1----:R-:W-:-:S04]  /*a750*/  MOV R3, UR5 ;  /* 0x0000000500037c02 */ /* 0x002fc80008000f00 */
[----:B------:R1:W2:Y:S03]  /*a760*/  SYNCS.PHASECHK.TRANS64.TRYWAIT P0, [R3+URZ+0x8], R4 ;  /* 0x00000804030075a7 */ /* 0x0002a600080011ff */
[----:B--2---:R-:W-:Y:S05]  /*a770*/  @!P0 NANOSLEEP.SYNCS 0x989680 ;  /* 0x009896800000895d */ /* 0x004fea0003900000 */
[----:B------:R-:W2:Y:S02]  /*a780*/  @!P0 SYNCS.PHASECHK.TRANS64 P0, [R3+URZ+0x8], R4 ;  /* 0x00000804030085a7 */ /* 0x000ea400080010ff */
[----:B--2---:R-:W-:Y:S05]  /*a790*/  @!P0 BRA `(.L_x_70) ;  /* 0xfffffffc00ec8947 */ /* 0x004fea000383ffff */
[----:B------:R-:W-:Y:S05]  /*a7a0*/  BRA `(.L_x_69) ;  /* 0xffffff9000187947 */ /* 0x000fea000383ffff */
.L_x_71:
[----:B-1----:R1:W2:Y:S02]  /*a7b0*/  SYNCS.PHASECHK.TRANS64.TRYWAIT P0, [R0+URZ+0xd0], R5 ;  /* 0x0000d005000075a7 */ /* 0x0022a400080011ff */
[----:B--2---:R-:W-:Y:S05]  /*a7c0*/  @!P0 NANOSLEEP.SYNCS 0x989680 ;  /* 0x009896800000895d */ /* 0x004fea0003900000 */
[----:B------:R-:W2:Y:S02]  /*a7d0*/  @!P0 SYNCS.PHASECHK.TRANS64 P0, [R0+URZ+0xd0], R5 ;  /* 0x0000d005000085a7 */ /* 0x000ea400080010ff */
[----:B--2---:R-:W-:Y:S05]  /*a7e0*/  @!P0 BRA `(.L_x_71) ;  /* 0xfffffffc00f08947 */ /* 0x004fea000383ffff */
[----:B------:R-:W-:Y:S05]  /*a7f0*/  BRA `(.L_x_179) ;  /* 0xffffff9400047947 */ /* 0x000fea000383ffff */
.L_x_73:
[----:B------:R-:W-:-:S07]  /*a800*/  MOV R0, UR31 ;  /* 0x0000001f00007c02 */ /* 0x000fce0008000f00 */
.L_x_180:
[----:B-1----:R1:W2:Y:S02]  /*a810*/  SYNCS.PHASECHK.TRANS64.TRYWAIT P0, [R0+URZ+0x110], R5 ;  /* 0x00011005000075a7 */ /* 0x0022a400080011ff */
[----:B--2---:R-:W-:Y:S05]  /*a820*/  @!P0 NANOSLEEP.SYNCS 0x989680 ;  /* 0x009896800000895d */ /* 0x004fea0003900000 */
[----:B------:R-:W2:Y:S02]  /*a830*/  @!P0 SYNCS.PHASECHK.TRANS64 P0, [R0+URZ+0x110], R5 ;  /* 0x00011005000085a7 */ /* 0x000ea400080010ff */
[----:B--2---:R-:W-:Y:S05]  /*a840*/  @!P0 BRA `(.L_x_180) ;  /* 0xfffffffc00f08947 */ /* 0x004fea000383ffff */
[----:B------:R-:W-:Y:S05]  /*a850*/  BRA `(.L_x_181) ;  /* 0xffffff9400507947 */ /* 0x000fea000383ffff */
.L_x_76:
[----:B------:R-:W-:Y:S07]  /*a860*/  MOV R0, UR5 ;  /* 0x0000000500007c02 */ /* 0x000fee0008000f00 */
.L_x_182:
[----:B-1----:R1:W2:Y:S02]  /*a870*/  SYNCS.PHASECHK.TRANS64.TRYWAIT P0, [R0+URZ], R5 ;  /* 0x00000005000075a7 */ /* 0x0022a400080011ff */
[----:B--2---:R-:W-:Y:S05]  /*a880*/  @!P0 NANOSLEEP.SYNCS 0x989680 ;  /* 0x009896800000895d */ /* 0x004fea0003900000 */
[----:B------:R-:W2:Y:S02]  /*a890*/  @!P0 SYNCS.PHASECHK.TRANS64 P0, [R0+URZ], R5 ;  /* 0x00000005000085a7 */ /* 0x000ea400080010ff */
[----:B--2---:R-:W-:Y:S05]  /*a8a0*/  @!P0 BRA `(.L_x_182) ;  /* 0xfffffffc00f08947 */ /* 0x004fea000383ffff */
[----:B------:R-:W-:Y:S05]  /*a8b0*/  BRA `(.L_x_75) ;  /* 0xffffff9400647947 */ /* 0x000fea000383ffff */
.L_x_80:
[----:B-1----:R-:W-:-:S07]  /*a8c0*/  MOV R0, UR4 ;  /* 0x0000000400007c02 */ /* 0x002fce0008000f00 */
.L_x_183:
[----:B-1----:R1:W2:Y:S02]  /*a8d0*/  SYNCS.PHASECHK.TRANS64.TRYWAIT P0, [R0+URZ], R3 ;  /* 0x00000003000075a7 */ /* 0x0022a400080011ff */
[----:B--2---:R-:W-:Y:S05]  /*a8e0*/  @!P0 NANOSLEEP.SYNCS 0x989680 ;  /* 0x009896800000895d */ /* 0x004fea0003900000 */
[----:B------:R-:W2:Y:S02]  /*a8f0*/  @!P0 SYNCS.PHASECHK.TRANS64 P0, [R0+URZ], R3 ;  /* 0x00000003000085a7 */ /* 0x000ea400080010ff */
[----:B--2---:R-:W-:Y:S05]  /*a900*/  @!P0 BRA `(.L_x_183) ;  /* 0xfffffffc00f08947 */ /* 0x004fea000383ffff */
[----:B------:R-:W-:Y:S05]  /*a910*/  BRA `(.L_x_184) ;  /* 0xffffff9800587947 */ /* 0x000fea000383ffff */
.L_x_81:
[----:B------:R-:W-:-:S07]  /*a920*/  MOV R0, UR5 ;  /* 0x0000000500007c02 */ /* 0x000fce0008000f00 */
.L_x_185:
[----:B-1----:R1:W2:Y:S02]  /*a930*/  SYNCS.PHASECHK.TRANS64.TRYWAIT P0, [R0+URZ], R3 ;  /* 0x00000003000075a7 */ /* 0x0022a400080011ff */
[----:B--2---:R-:W-:Y:S05]  /*a940*/  @!P0 NANOSLEEP.SYNCS 0x989680 ;  /* 0x009896800000895d */ /* 0x004fea0003900000 */
[----:B------:R-:W2:Y:S02]  /*a950*/  @!P0 SYNCS.PHASECHK.TRANS64 P0, [R0+URZ], R3 ;  /* 0x00000003000085a7 */ /* 0x000ea400080010ff */
[----:B--2---:R-:W-:Y:S05]  /*a960*/  @!P0 BRA `(.L_x_185) ;  /* 0xfffffffc00f08947 */ /* 0x004fea000383ffff */
[----:B------:R-:W-:Y:S05]  /*a970*/  BRA `(.L_x_186) ;  /* 0xffffff9800647947 */ /* 0x000fea000383ffff */
.L_x_82:
[----:B------:R-:W-:-:S07]  /*a980*/  MOV R0, UR5 ;  /* 0x0000000500007c02 */ /* 0x000fce0008000f00 */
.L_x_187:
[----:B-1----:R1:W2:Y:S02]  /*a990*/  SYNCS.PHASECHK.TRANS64.TRYWAIT P0, [R0+URZ], R3 ;  /* 0x00000003000075a7 */ /* 0x0022a400080011ff */
[----:B--2---:R-:W-:Y:S05]  /*a9a0*/  @!P0 NANOSLEEP.SYNCS 0x989680 ;  /* 0x009896800000895d */ /* 0x004fea0003900000 */
[----:B------:R-:W2:Y:S02]  /*a9b0*/  @!P0 SYNCS.PHASECHK.TRANS64 P0, [R0+URZ], R3 ;  /* 0x00000003000085a7 */ /* 0x000ea400080010ff */
[----:B--2---:R-:W-:Y:S05]  /*a9c0*/  @!P0 BRA `(.L_x_187) ;  /* 0xfffffffc00f08947 */ /* 0x004fea000383ffff */
[----:B------:R-:W-:Y:S05]  /*a9d0*/  BRA `(.L_x_188) ;  /* 0xffffff9800707947 */ /* 0x000fea000383ffff */
.L_x_85:
[----:B------:R-:W-:-:S07]  /*a9e0*/  MOV R0, UR26 ;  /* 0x0000001a00007c02 */ /* 0x000fce0008000f00 */
.L_x_189:
[----:B-1----:R1:W2:Y:S02]  /*a9f0*/  SYNCS.PHASECHK.TRANS64.TRYWAIT P1, [R0+URZ+0x150], R3 ;  /* 0x00015003000075a7 */ /* 0x0022a400080211ff */
[----:B--2---:R-:W-:Y:S05]  /*aa00*/  @!P1 NANOSLEEP.SYNCS 0x989680 ;  /* 0x009896800000995d */ /* 0x004fea0003900000 */
[----:B------:R-:W2:Y:S02]  /*aa10*/  @!P1 SYNCS.PHASECHK.TRANS64 P1, [R0+URZ+0x150], R3 ;  /* 0x00015003000095a7 */ /* 0x000ea400080210ff */
[----:B--2---:R-:W-:Y:S05]  /*aa20*/  @!P1 BRA `(.L_x_189) ;  /* 0xfffffffc00f09947 */ /* 0x004fea000383ffff */
[----:B------:R-:W-:Y:S05]  /*aa30*/  BRA `(.L_x_190) ;  /* 0xffffff9800bc7947 */ /* 0x000fea000383ffff */
.L_x_90:
[----:B--2---:R2:W3:Y:S02]  /*aa40*/  SYNCS.PHASECHK.TRANS64.TRYWAIT P0, [R12+URZ+0xd0], R9 ;  /* 0x0000d0090c0075a7 */ /* 0x0044e400080011ff */
[----:B---3--:R-:W-:Y:S05]  /*aa50*/  @!P0 NANOSLEEP.SYNCS 0x989680 ;  /* 0x009896800000895d */ /* 0x008fea0003900000 */
[----:B------:R-:W3:Y:S02]  /*aa60*/  @!P0 SYNCS.PHASECHK.TRANS64 P0, [R12+URZ+0xd0], R9 ;  /* 0x0000d0090c0085a7 */ /* 0x000ee400080010ff */
[----:B---3--:R-:W-:Y:S05]  /*aa70*/  @!P0 BRA `(.L_x_90) ;  /* 0xfffffffc00f08947 */ /* 0x008fea000383ffff */
[----:B------:R-:W-:Y:S05]  /*aa80*/  BRA `(.L_x_191) ;  /* 0xffffff9c00f47947 */ /* 0x000fea000383ffff */
.L_x_93:
[----:B------:R-:W-:Y:S07]  /*aa90*/  MOV R0, UR21 ;  /* 0x0000001500007c02 */ /* 0x000fee0008000f00 */
.L_x_192:
[----:B--2---:R2:W3:Y:S02]  /*aaa0*/  SYNCS.PHASECHK.TRANS64.TRYWAIT P2, [R0+URZ+0xc8], R11 ;  /* 0x0000c80b000075a7 */ /* 0x0044e400080411ff */
[----:B---3--:R-:W-:Y:S05]  /*aab0*/  @!P2 NANOSLEEP.SYNCS 0x989680 ;  /* 0x009896800000a95d */ /* 0x008fea0003900000 */
[----:B------:R-:W3:Y:S02]  /*aac0*/  @!P2 SYNCS.PHASECHK.TRANS64 P2, [R0+URZ+0xc8], R11 ;  /* 0x0000c80b0000a5a7 */ /* 0x000ee400080410ff */
[----:B---3--:R-:W-:Y:S05]  /*aad0*/  @!P2 BRA `(.L_x_192) ;  /* 0xfffffffc00f0a947 */ /* 0x008fea000383ffff */
[----:B------:R-:W-:Y:S05]  /*aae0*/  BRA `(.L_x_92) ;  /* 0xffffffa4005c7947 */ /* 0x000fea000383ffff */
.L_x_96:
[----:B--2---:R-:W-:Y:S07]  /*aaf0*/  MOV R0, UR21 ;  /* 0x0000001500007c02 */ /* 0x004fee0008000f00 */
.L_x_193:
[----:B--2---:R2:W3:Y:S02]  /*ab00*/  SYNCS.PHASECHK.TRANS64.TRYWAIT P0, [R0+URZ+0xa0], R9 ;  /* 0x0000a009000075a7 */ /* 0x0044e400080011ff */
[----:B---3--:R-:W-:Y:S05]  /*ab10*/  @!P0 NANOSLEEP.SYNCS 0x989680 ;  /* 0x009896800000895d */ /* 0x008fea0003900000 */
[----:B------:R-:W3:Y:S02]  /*ab20*/  @!P0 SYNCS.PHASECHK.TRANS64 P0, [R0+URZ+0xa0], R9 ;  /* 0x0000a009000085a7 */ /* 0x000ee400080010ff */
[----:B---3--:R-:W-:Y:S05]  /*ab30*/  @!P0 BRA `(.L_x_193) ;  /* 0xfffffffc00f08947 */ /* 0x008fea000383ffff */
[----:B------:R-:W-:Y:S05]  /*ab40*/  BRA `(.L_x_194) ;  /* 0xffffffa400b87947 */ /* 0x000fea000383ffff */
.L_x_97:
[----:B------:R-:W-:Y:S07]  /*ab50*/  MOV R0, UR21 ;  /* 0x0000001500007c02 */ /* 0x000fee0008000f00 */
.L_x_195:
[----:B--2---:R2:W3:Y:S02]  /*ab60*/  SYNCS.PHASECHK.TRANS64.TRYWAIT P0, [R0+URZ+0xa8], R9 ;  /* 0x0000a809000075a7 */ /* 0x0044e400080011ff */
[----:B---3--:R-:W-:Y:S05]  /*ab70*/  @!P0 NANOSLEEP.SYNCS 0x989680 ;  /* 0x009896800000895d */ /* 0x008fea0003900000 */
[----:B------:R-:W3:Y:S02]  /*ab80*/  @!P0 SYNCS.PHASECHK.TRANS64 P0, [R0+URZ+0xa8], R9 ;  /* 0x0000a809000085a7 */ /* 0x000ee400080010ff */
[----:B---3--:R-:W-:Y:S05]  /*ab90*/  @!P0 BRA `(.L_x_195) ;  /* 0xfffffffc00f08947 */ /* 0x008fea000383ffff */
[----:B------:R-:W-:Y:S05]  /*aba0*/  BRA `(.L_x_196) ;  /* 0xffffffa800107947 */ /* 0x000fea000383ffff */
.L_x_98:
[----:B------:R-:W-:Y:S07]  /*abb0*/  MOV R0, UR21 ;  /* 0x0000001500007c02 */ /* 0x000fee0008000f00 */
.L_x_197:
[----:B--2---:R2:W3:Y:S02]  /*abc0*/  SYNCS.PHASECHK.TRANS64.TRYWAIT P0, [R0+URZ+0xb0], R9 ;  /* 0x0000b009000075a7 */ /* 0x0044e400080011ff */
[----:B---3--:R-:W-:Y:S05]  /*abd0*/  @!P0 NANOSLEEP.SYNCS 0x989680 ;  /* 0x009896800000895d */ /* 0x008fea0003900000 */
[----:B------:R-:W3:Y:S02]  /*abe0*/  @!P0 SYNCS.PHASECHK.TRANS64 P0, [R0+URZ+0xb0], R9 ;  /* 0x0000b009000085a7 */ /* 0x000ee400080010ff */
[----:B---3--:R-:W-:Y:S05]  /*abf0*/  @!P0 BRA `(.L_x_197) ;  /* 0xfffffffc00f08947 */ /* 0x008fea000383ffff */
[----:B------:R-:W-:Y:S05]  /*ac00*/  BRA `(.L_x_198) ;  /* 0xffffffa8006c7947 */ /* 0x000fea000383ffff */
.L_x_99:
[----:B------:R-:W-:Y:S07]  /*ac10*/  MOV R0, UR21 ;  /* 0x0000001500007c02 */ /* 0x000fee0008000f00 */
.L_x_199:
[----:B--2---:R2:W3:Y:S02]  /*ac20*/  SYNCS.PHASECHK.TRANS64.TRYWAIT P0, [R0+URZ+0xb8], R9 ;  /* 0x0000b809000075a7 */ /* 0x0044e400080011ff */
[----:B---3--:R-:W-:Y:S05]  /*ac30*/  @!P0 NANOSLEEP.SYNCS 0x989680 ;  /* 0x009896800000895d */ /* 0x008fea0003900000 */
[----:B------:R-:W3:Y:S02]  /*ac40*/  @!P0 SYNCS.PHASECHK.TRANS64 P0, [R0+URZ+0xb8], R9 ;  /* 0x0000b809000085a7 */ /* 0x000ee400080010ff */
[----:B---3--:R-:W-:Y:S05]  /*ac50*/  @!P0 BRA `(.L_x_199) ;  /* 0xfffffffc00f08947 */ /* 0x008fea000383ffff */
[----:B------:R-:W-:Y:S05]  /*ac60*/  BRA `(.L_x_200) ;  /* 0xffffffa800c87947 */ /* 0x000fea000383ffff */
.L_x_101:
[----:B------:R-:W-:-:S07]  /*ac70*/  MOV R0, UR21 ;  /* 0x0000001500007c02 */ /* 0x000fce0008000f00 */
.L_x_201:
[----:B--2---:R2:W4:Y:S02]  /*ac80*/  SYNCS.PHASECHK.TRANS64.TRYWAIT P0, [R0+URZ+0xa0], R3 ;  /* 0x0000a003000075a7 */ /* 0x00452400080011ff */
[----:B----4-:R-:W-:Y:S05]  /*ac90*/  @!P0 NANOSLEEP.SYNCS 0x989680 ;  /* 0x009896800000895d */ /* 0x010fea0003900000 */
[----:B------:R-:W4:Y:S02]  /*aca0*/  @!P0 SYNCS.PHASECHK.TRANS64 P0, [R0+URZ+0xa0], R3 ;  /* 0x0000a003000085a7 */ /* 0x000f2400080010ff */
[----:B----4-:R-:W-:Y:S05]  /*acb0*/  @!P0 BRA `(.L_x_201) ;  /* 0xfffffffc00f08947 */ /* 0x010fea000383ffff */
[----:B------:R-:W-:Y:S05]  /*acc0*/  BRA `(.L_x_202) ;  /* 0xffffffac00587947 */ /* 0x000fea000383ffff */
.L_x_102:
[----:B--2---:R-:W-:-:S07]  /*acd0*/  MOV R0, UR21 ;  /* 0x0000001500007c02 */ /* 0x004fce0008000f00 */
.L_x_203:
[----:B--2---:R2:W4:Y:S02]  /*ace0*/  SYNCS.PHASECHK.TRANS64.TRYWAIT P0, [R0+URZ+0xa8], R3 ;  /* 0x0000a803000075a7 */ /* 0x00452400080011ff */
[----:B----4-:R-:W-:Y:S05]  /*acf0*/  @!P0 NANOSLEEP.SYNCS 0x989680 ;  /* 0x009896800000895d */ /* 0x010fea0003900000 */
[----:B------:R-:W4:Y:S02]  /*ad00*/  @!P0 SYNCS.PHASECHK.TRANS64 P0, [R0+URZ+0xa8], R3 ;  /* 0x0000a803000085a7 */ /* 0x000f2400080010ff */
[----:B----4-:R-:W-:Y:S05]  /*ad10*/  @!P0 BRA `(.L_x_203) ;  /* 0xfffffffc00f08947 */ /* 0x010fea000383ffff */
[----:B------:R-:W-:Y:S05]  /*ad20*/  BRA `(.L_x_204) ;  /* 0xffffffac00487947 */ /* 0x000fea000383ffff */
.L_x_103:
[----:B--2---:R-:W-:-:S07]  /*ad30*/  MOV R0, UR21 ;  /* 0x0000001500007c02 */ /* 0x004fce0008000f00 */
.L_x_205:
[----:B--2---:R2:W4:Y:S02]  /*ad40*/  SYNCS.PHASECHK.TRANS64.TRYWAIT P0, [R0+URZ+0xb0], R3 ;  /* 0x0000b003000075a7 */ /* 0x00452400080011ff */
[----:B----4-:R-:W-:Y:S05]  /*ad50*/  @!P0 NANOSLEEP.SYNCS 0x989680 ;  /* 0x009896800000895d */ /* 0x010fea0003900000 */
[----:B------:R-:W4:Y:S02]  /*ad60*/  @!P0 SYNCS.PHASECHK.TRANS64 P0, [R0+URZ+0xb0], R3 ;  /* 0x0000b003000085a7 */ /* 0x000f2400080010ff */
[----:B----4-:R-:W-:Y:S05]  /*ad70*/  @!P0 BRA `(.L_x_205) ;  /* 0xfffffffc00f08947 */ /* 0x010fea000383ffff */
[----:B------:R-:W-:Y:S05]  /*ad80*/  BRA `(.L_x_206) ;  /* 0xffffffac00387947 */ /* 0x000fea000383ffff */
.L_x_105:
[----:B-1----:R1:W2:Y:S02]  /*ad90*/  SYNCS.PHASECHK.TRANS64.TRYWAIT P0, [R3+URZ+0xd0], R0 ;  /* 0x0000d000030075a7 */ /* 0x0022a400080011ff */
[----:B--2---:R-:W-:Y:S05]  /*ada0*/  @!P0 NANOSLEEP.SYNCS 0x989680 ;  /* 0x009896800000895d */ /* 0x004fea0003900000 */
[----:B------:R-:W2:Y:S02]  /*adb0*/  @!P0 SYNCS.PHASECHK.TRANS64 P0, [R3+URZ+0xd0], R0 ;  /* 0x0000d000030085a7 */ /* 0x000ea400080010ff */
[----:B--2---:R-:W-:Y:S05]  /*adc0*/  @!P0 BRA `(.L_x_105) ;  /* 0xfffffffc00f08947 */ /* 0x004fea000383ffff */
[----:B------:R-:W-:Y:S05]  /*add0*/  BRA `(.L_x_207) ;  /* 0xffffffb0000c7947 */ /* 0x000fea000383ffff */
.L_x_116:
[----:B-1----:R-:W-:Y:S04]  /*ade0*/  MOV R0, UR43 ;  /* 0x0000002b00007c02 */ /* 0x002fe80008000f00 */
[----:B------:R1:W2:Y:S03]  /*adf0*/  SYNCS.PHASECHK.TRANS64.TRYWAIT P1, [R0+URZ+0x80], R5 ;  /* 0x00008005000075a7 */ /* 0x0002a600080211ff */
[----:B--2---:R-:W-:Y:S05]  /*ae00*/  @!P1 NANOSLEEP.SYNCS 0x989680 ;  /* 0x009896800000995d */ /* 0x004fea0003900000 */
[----:B------:R-:W2:Y:S02]  /*ae10*/  @!P1 SYNCS.PHASECHK.TRANS64 P1, [R0+URZ+0x80], R5 ;  /* 0x00008005000095a7 */ /* 0x000ea400080210ff */
[----:B--2---:R-:W-:Y:S05]  /*ae20*/  @!P1 BRA `(.L_x_116) ;  /* 0xfffffffc00ec9947 */ /* 0x004fea000383ffff */
[----:B------:R-:W-:Y:S05]  /*ae30*/  BRA `(.L_x_115) ;  /* 0xffffffbc00707947 */ /* 0x000fea000383ffff */
.L_x_118:
[----:B-1----:R1:W4:Y:S02]  /*ae40*/  SYNCS.PHASECHK.TRANS64.TRYWAIT P0, [R98+URZ+0xf0], R3 ;  /* 0x0000f003620075a7 */ /* 0x00232400080011ff */
[----:B----4-:R-:W-:Y:S05]  /*ae50*/  @!P0 NANOSLEEP.SYNCS 0x989680 ;  /* 0x009896800000895d */ /* 0x010fea0003900000 */
[----:B------:R-:W4:Y:S02]  /*ae60*/  @!P0 SYNCS.PHASECHK.TRANS64 P0, [R98+URZ+0xf0], R3 ;  /* 0x0000f003620085a7 */ /* 0x000f2400080010ff */
[----:B----4-:R-:W-:Y:S05]  /*ae70*/  @!P0 BRA `(.L_x_118) ;  /* 0xfffffffc00f08947 */ /* 0x010fea000383ffff */
[----:B------:R-:W-:Y:S05]  /*ae80*/  BRA `(.L_x_117) ;  /* 0xffffffbc00987947 */ /* 0x000fea000383ffff */
.L_x_127:
[----:B---3--:R3:W4:Y:S02]  /*ae90*/  SYNCS.PHASECHK.TRANS64.TRYWAIT P0, [R3+URZ+0x80], R0 ;  /* 0x00008000030075a7 */ /* 0x00872400080011ff */
[----:B----4-:R-:W-:Y:S05]  /*aea0*/  @!P0 NANOSLEEP.SYNCS 0x989680 ;  /* 0x009896800000895d */ /* 0x010fea0003900000 */
[----:B------:R-:W4:Y:S02]  /*aeb0*/  @!P0 SYNCS.PHASECHK.TRANS64 P0, [R3+URZ+0x80], R0 ;  /* 0x00008000030085a7 */ /* 0x000f2400080010ff */
[----:B----4-:R-:W-:Y:S05]  /*aec0*/  @!P0 BRA `(.L_x_127) ;  /* 0xfffffffc00f08947 */ /* 0x010fea000383ffff */
[----:B------:R-:W-:Y:S05]  /*aed0*/  BRA `(.L_x_126) ;  /* 0xffffffc800887947 */ /* 0x000fea000383ffff */
.L_x_135:
[----:B-1----:R1:W4:Y:S02]  /*aee0*/  SYNCS.PHASECHK.TRANS64.TRYWAIT P0, [R62+URZ+0x80], R5 ;  /* 0x000080053e0075a7 */ /* 0x00232400080011ff */
[----:B----4-:R-:W-:Y:S05]  /*aef0*/  @!P0 NANOSLEEP.SYNCS 0x989680 ;  /* 0x009896800000895d */ /* 0x010fea0003900000 */
[----:B------:R-:W4:Y:S02]  /*af00*/  @!P0 SYNCS.PHASECHK.TRANS64 P0, [R62+URZ+0x80], R5 ;  /* 0x000080053e0085a7 */ /* 0x000f2400080010ff */
[----:B----4-:R-:W-:Y:S05]  /*af10*/  @!P0 BRA `(.L_x_135) ;  /* 0xfffffffc00f08947 */ /* 0x010fea000383ffff */
[----:B------:R-:W-:Y:S05]  /*af20*/  BRA `(.L_x_134) ;  /* 0xffffffd400a07947 */ /* 0x000fea000383ffff */
.L_x_143:
[----:B-1----:R1:W4:Y:S02]  /*af30*/  SYNCS.PHASECHK.TRANS64.TRYWAIT P0, [R61+URZ+0x80], R4 ;  /* 0x000080043d0075a7 */ /* 0x00232400080011ff */
[----:B----4-:R-:W-:Y:S05]  /*af40*/  @!P0 NANOSLEEP.SYNCS 0x989680 ;  /* 0x009896800000895d */ /* 0x010fea0003900000 */
[----:B------:R-:W4:Y:S02]  /*af50*/  @!P0 SYNCS.PHASECHK.TRANS64 P0, [R61+URZ+0x80], R4 ;  /* 0x000080043d0085a7 */ /* 0x000f2400080010ff */
[----:B----4-:R-:W-:Y:S05]  /*af60*/  @!P0 BRA `(.L_x_143) ;  /* 0xfffffffc00f08947 */ /* 0x010fea000383ffff */
[----:B------:R-:W-:Y:S05]  /*af70*/  BRA `(.L_x_142) ;  /* 0xffffffe000b47947 */ /* 0x000fea000383ffff */
        .weak           $__internal_0_$__cuda_sm10x_tcgen05_guardrail_trap_col_being_dealloced_not_returned_by_alloc
        .type           $__internal_0_$__cuda_sm10x_tcgen05_guardrail_trap_col_being_dealloced_not_returned_by_alloc,@function
        .size           $__internal_0_$__cuda_sm10x_tcgen05_guardrail_trap_col_being_dealloced_not_returned_by_alloc,($__internal_1_$__cuda_sm10x_tcgen05_guardrail_trap_phase_invalid_during_alloc - $__internal_0_$__cuda_sm10x_tcgen05_guardrail_trap_col_being_dealloced_not_returned_by_alloc)
$__internal_0_$__cuda_sm10x_tcgen05_guardrail_trap_col_being_dealloced_not_returned_by_alloc:
[----:B------:R-:W-:Y:S05]  /*af80*/  BPT.TRAP 0x1 ;  /* 0x000000040000795c */ /* 0x000fea0000300000 */
[----:B------:R-:W-:-:S04]  /*af90*/  HFMA2 R3, -RZ, RZ, 0, 0 ;  /* 0x00000000ff037431 */ /* 0x000fc800000001ff */
[----:B------:R-:W-:Y:S05]  /*afa0*/  RET.REL.NODEC R2 `(_ZN7cutlass13device_kernelINS_4gemm6kernel13GemmUniversalIN4cute5tupleIJiiiiEEENS1_10collective13CollectiveMmaINS1_35MainloopSm100TmaUmmaWarpSpecializedILi8ELi2ELi4ENS5_IJNS4_1CILi2EEESB_NSA_ILi1EEEEEEEENS5_IJNSA_ILi128EEENSA_ILi256EEENSA_ILi64EEEEEENS_10bfloat16_tENS5_IJlSC_lEEESJ_SK_NS4_8TiledMMAINS4_8MMA_AtomIJNS4_26SM100_MMA_F16BF16_2x1SM_SSISJ_SJ_fLi128ELi256ELNS4_4UMMA5MajorE0ELSP_0ELNSO_7ScaleInE0ELSQ_0EEEEEENS4_6LayoutINS5_IJSC_SC_SC_EEENS5_IJNSA_ILi0EEESV_SV_EEEEENS5_IJNS4_10UnderscoreESY_SY_EEEEENS4_28SM100_TMA_2SM_LOAD_MULTICASTENS4_14ComposedLayoutINS4_7SwizzleILi3ELi4ELi3EEENS4_18smem_ptr_flag_bitsILi16EEENST_INS5_IJNSA_ILi8EEESH_EEENS5_IJSH_SC_EEEEEEEvNS4_8identityENS4_18SM100_TMA_2SM_LOADES1B_vS1C_EENS_8epilogue10collective18CollectiveEpilogueINS1F_23Sm100TmaWarpSpecializedILi4ELi2ELi32ELb1ELb0EEEJNS5_IJSH_SG_SH_EEENS5_IJNST_ISH_SC_EENST_INS5_IJNSA_ILi32EEESB_EEENS5_IJSC_SF_EEEEEEEESJ_SK_SJ_SK_NS1F_6fusion15FusionCallbacksIS1J_NS1R_17LinearCombinationISJ_fSJ_fLNS_15FloatRoundStyleE2EEES1K_S1Q_JEEENS4_5SM1004TMEM4LOAD26SM100_TMEM_LOAD_32dp32b32xENS4_13SM90_TMA_LOADENS12_INS13_ILi2ELi4ELi3EEES16_NST_INS5_IJS17_S1M_EEENS5_IJS1M_SC_EEEEEEENS4_39AutoVectorizingCopyWithAssumedAlignmentILi128EEENS4_14SM90_TMA_STOREES26_S28_S28_EEEvvEEEEvNT_6ParamsE) ;  /* 0xffffff5002147950 */ /* 0x000fea0003c3ffff */
        .weak           $__internal_1_$__cuda_sm10x_tcgen05_guardrail_trap_phase_invalid_during_alloc
        .type           $__internal_1_$__cuda_sm10x_tcgen05_guardrail_trap_phase_invalid_during_alloc,@function
        .size           $__internal_1_$__cuda_sm10x_tcgen05_guardrail_trap_phase_invalid_during_alloc,($__internal_2_$__cuda_sm10x_tcgen05_guardrail_trap_unallocated_columns_being_dealloced - $__internal_1_$__cuda_sm10x_tcgen05_guardrail_trap_phase_invalid_during_alloc)
$__internal_1_$__cuda_sm10x_tcgen05_guardrail_trap_phase_invalid_during_alloc:
[----:B------:R-:W-:Y:S05]  /*afb0*/  BPT.TRAP 0x1 ;  /* 0x000000040000795c */ /* 0x000fea0000300000 */
[----:B------:R-:W-:-:S04]  /*afc0*/  MOV R5, 0x0 ;  /* 0x0000000000057802 */ /* 0x000fc80000000f00 */
[----:B------:R-:W-:Y:S05]  /*afd0*/  RET.REL.NODEC R4 `(_ZN7cutlass13device_kernelINS_4gemm6kernel13GemmUniversalIN4cute5tupleIJiiiiEEENS1_10collective13CollectiveMmaINS1_35MainloopSm100TmaUmmaWarpSpecializedILi8ELi2ELi4ENS5_IJNS4_1CILi2EEESB_NSA_ILi1EEEEEEEENS5_IJNSA_ILi128EEENSA_ILi256EEENSA_ILi64EEEEEENS_10bfloat16_tENS5_IJlSC_lEEESJ_SK_NS4_8TiledMMAINS4_8MMA_AtomIJNS4_26SM100_MMA_F16BF16_2x1SM_SSISJ_SJ_fLi128ELi256ELNS4_4UMMA5MajorE0ELSP_0ELNSO_7ScaleInE0ELSQ_0EEEEEENS4_6LayoutINS5_IJSC_SC_SC_EEENS5_IJNSA_ILi0EEESV_SV_EEEEENS5_IJNS4_10UnderscoreESY_SY_EEEEENS4_28SM100_TMA_2SM_LOAD_MULTICASTENS4_14ComposedLayoutINS4_7SwizzleILi3ELi4ELi3EEENS4_18smem_ptr_flag_bitsILi16EEENST_INS5_IJNSA_ILi8EEESH_EEENS5_IJSH_SC_EEEEEEEvNS4_8identityENS4_18SM100_TMA_2SM_LOADES1B_vS1C_EENS_8epilogue10collective18CollectiveEpilogueINS1F_23Sm100TmaWarpSpecializedILi4ELi2ELi32ELb1ELb0EEEJNS5_IJSH_SG_SH_EEENS5_IJNST_ISH_SC_EENST_INS5_IJNSA_ILi32EEESB_EEENS5_IJSC_SF_EEEEEEEESJ_SK_SJ_SK_NS1F_6fusion15FusionCallbacksIS1J_NS1R_17LinearCombinationISJ_fSJ_fLNS_15FloatRoundStyleE2EEES1K_S1Q_JEEENS4_5SM1004TMEM4LOAD26SM100_TMEM_LOAD_32dp32b32xENS4_13SM90_TMA_LOADENS12_INS13_ILi2ELi4ELi3EEES16_NST_INS5_IJS17_S1M_EEENS5_IJS1M_SC_EEEEEEENS4_39AutoVectorizingCopyWithAssumedAlignmentILi128EEENS4_14SM90_TMA_STOREES26_S28_S28_EEEvvEEEEvNT_6ParamsE) ;  /* 0xffffff5004087950 */ /* 0x000fea0003c3ffff */
        .weak           $__internal_2_$__cuda_sm10x_tcgen05_guardrail_trap_unallocated_columns_being_dealloced
        .type           $__internal_2_$__cuda_sm10x_tcgen05_guardrail_trap_unallocated_columns_being_dealloced,@function
        .size           $__internal_2_$__cuda_sm10x_tcgen05_guardrail_trap_unallocated_columns_being_dealloced,(.L_x_209 - $__internal_2_$__cuda_sm10x_tcgen05_guardrail_trap_unallocated_columns_being_dealloced)
$__internal_2_$__cuda_sm10x_tcgen05_guardrail_trap_unallocated_columns_being_dealloced:
[----:B------:R-:W-:Y:S05]  /*afe0*/  BPT.TRAP 0x1 ;  /* 0x000000040000795c */ /* 0x000fea0000300000 */
[----:B------:R-:W-:-:S04]  /*aff0*/  HFMA2 R3, -RZ, RZ, 0, 0 ;  /* 0x00000000ff037431 */ /* 0x000fc800000001ff */
[----:B------:R-:W-:Y:S05]  /*b000*/  RET.REL.NODEC R2 `(_ZN7cutlass13device_kernelINS_4gemm6kernel13GemmUniversalIN4cute5tupleIJiiiiEEENS1_10collective13CollectiveMmaINS1_35MainloopSm100TmaUmmaWarpSpecializedILi8ELi2ELi4ENS5_IJNS4_1CILi2EEESB_NSA_ILi1EEEEEEEENS5_IJNSA_ILi128EEENSA_ILi256EEENSA_ILi64EEEEEENS_10bfloat16_tENS5_IJlSC_lEEESJ_SK_NS4_8TiledMMAINS4_8MMA_AtomIJNS4_26SM100_MMA_F16BF16_2x1SM_SSISJ_SJ_fLi128ELi256ELNS4_4UMMA5MajorE0ELSP_0ELNSO_7ScaleInE0ELSQ_0EEEEEENS4_6LayoutINS5_IJSC_SC_SC_EEENS5_IJNSA_ILi0EEESV_SV_EEEEENS5_IJNS4_10UnderscoreESY_SY_EEEEENS4_28SM100_TMA_2SM_LOAD_MULTICASTENS4_14ComposedLayoutINS4_7SwizzleILi3ELi4ELi3EEENS4_18smem_ptr_flag_bitsILi16EEENST_INS5_IJNSA_ILi8EEESH_EEENS5_IJSH_SC_EEEEEEEvNS4_8identityENS4_18SM100_TMA_2SM_LOADES1B_vS1C_EENS_8epilogue10collective18CollectiveEpilogueINS1F_23Sm100TmaWarpSpecializedILi4ELi2ELi32ELb1ELb0EEEJNS5_IJSH_SG_SH_EEENS5_IJNST_ISH_SC_EENST_INS5_IJNSA_ILi32EEESB_EEENS5_IJSC_SF_EEEEEEEESJ_SK_SJ_SK_NS1F_6fusion15FusionCallbacksIS1J_NS1R_17LinearCombinationISJ_fSJ_fLNS_15FloatRoundStyleE2EEES1K_S1Q_JEEENS4_5SM1004TMEM4LOAD26SM100_TMEM_LOAD_32dp32b32xENS4_13SM90_TMA_LOADENS12_INS13_ILi2ELi4ELi3EEES16_NST_INS5_IJS17_S1M_EEENS5_IJS1M_SC_EEEEEEENS4_39AutoVectorizingCopyWithAssumedAlignmentILi128EEENS4_14SM90_TMA_STOREES26_S28_S28_EEEvvEEEEvNT_6ParamsE) ;  /* 0xffffff4c02fc7950 */ /* 0x000fea0003c3ffff */
.L_x_208:
[----:B------:R-:W-:-:S00]  /*b010*/  BRA `(.L_x_208) ;  /* 0xfffffffc00fc7947 */ /* 0x000fc0000383ffff */
[----:B------:R-:W-:-:S00]  /*b020*/  NOP ;  /* 0x0000000000007918 */ /* 0x000fc00000000000 */
        /* <DEDUP_REMOVED lines=13> */
.L_x_209:


//--------------------- .nv.global.init           --------------------------
	.section	.nv.global.init,"aw",@progbits
.nv.global.init:
	.type		$str$27,@object
	.size		$str$27,($str$28 - $str$27)
$str$27:
        /*0000*/ 	.byte	0x28, 0x61, 0x64, 0x64, 0x72, 0x65, 0x73, 0x73, 0x20, 0x26, 0x20, 0x6d, 0x61, 0x73, 0x6b, 0x29
        /*0010*/ 	.byte	0x20, 0x3d, 0x3d, 0x20, 0x30, 0x00
	.type		$str$28,@object
	.size		$str$28,($str$26 - $str$28)
$str$28:
        /*0016*/ 	.byte	0x2f, 0x74, 0x6d, 0x70, 0x2f, 0x63, 0x75, 0x74, 0x6c, 0x61, 0x73, 0x73, 0x5f, 0x73, 0x77, 0x65
        /*0026*/ 	.byte	0x65, 0x70, 0x5f, 0x73, 0x72, 0x63, 0x2f, 0x69, 0x6e, 0x63, 0x6c, 0x75, 0x64, 0x65, 0x2f, 0x63
        /*0036*/ 	.byte	0x75, 0x74, 0x65, 0x2f, 0x70, 0x6f, 0x69, 0x6e, 0x74, 0x65, 0x72, 0x5f, 0x66, 0x6c, 0x61, 0x67
        /*0046*/ 	.byte	0x67, 0x65, 0x64, 0x2e, 0x68, 0x70, 0x70, 0x00
	.type		$str$26,@object
	.size		$str$26,($str$25 - $str$26)
$str$26:
        /*004e*/ 	.byte	0x2f, 0x74, 0x6d, 0x70, 0x2f, 0x63, 0x75, 0x74, 0x6c, 0x61, 0x73, 0x73, 0x5f, 0x73, 0x77, 0x65
        /*005e*/ 	.byte	0x65, 0x70, 0x5f, 0x73, 0x72, 0x63, 0x2f, 0x69, 0x6e, 0x63, 0x6c, 0x75, 0x64, 0x65, 0x2f, 0x63
        /*006e*/ 	.byte	0x75, 0x74, 0x65, 0x2f, 0x61, 0x74, 0x6f, 0x6d, 0x2f, 0x63, 0x6f, 0x70, 0x79, 0x5f, 0x74, 0x72
        /*007e*/ 	.byte	0x61, 0x69, 0x74, 0x73, 0x5f, 0x73, 0x6d, 0x31, 0x30, 0x30, 0x2e, 0x68, 0x70, 0x70, 0x00
	.type		$str$25,@object
	.size		$str$25,(__unnamed_1 - $str$25)
$str$25:
        /*008d*/ 	.byte	0x28, 0x28, 0x75, 0x69, 0x6e, 0x74, 0x33, 0x32, 0x5f, 0x74, 0x28, 0x74, 0x68, 0x72, 0x65, 0x61
        /*009d*/ 	.byte	0x64, 0x49, 0x64, 0x78, 0x2e, 0x78, 0x29, 0x20, 0x2f, 0x20, 0x33, 0x32, 0x29, 0x20, 0x25, 0x20
        /*00ad*/ 	.byte	0x34, 0x29, 0x20, 0x3d, 0x3d, 0x20, 0x28, 0x28, 0x28, 0x74, 0x6d, 0x65, 0x6d, 0x5f, 0x61, 0x64
        /*00bd*/ 	.byte	0x64, 0x72, 0x20, 0x3e, 0x3e, 0x20, 0x31, 0x36, 0x29, 0x20, 0x2f, 0x20, 0x33, 0x32, 0x29, 0x20
        /*00cd*/ 	.byte	0x25, 0x20, 0x34, 0x29, 0x00
	.type		__unnamed_1,@object
	.size		__unnamed_1,(__unnamed_2 - __unnamed_1)
__unnamed_1:
        /*00d2*/ 	.byte	0x61, 0x75, 0x74, 0x6f, 0x20, 0x63, 0x75, 0x74, 0x65, 0x3a, 0x3a, 0x61, 0x73, 0x5f, 0x70, 0x6f
        /* <DEDUP_REMOVED lines=24> */
        /*0262*/ 	.byte	0x43, 0x3c, 0x34, 0x30, 0x39, 0x36, 0x3e, 0x3e, 0x3e, 0x3e, 0x5d, 0x00
	.type		__unnamed_2,@object
	.size		__unnamed_2,(.L_2 - __unnamed_2)
__unnamed_2:
        /* <DEDUP_REMOVED lines=42> */
        /*050e*/ 	.byte	0x3e, 0x3e, 0x5d, 0x00
.L_2:


//--------------------- .nv.shared._ZN7cutlass13device_kernelINS_4gemm6kernel13GemmUniversalIN4cute5tupleIJiiiiEEENS1_10collective13CollectiveMmaINS1_35MainloopSm100TmaUmmaWarpSpecializedILi8ELi2ELi4ENS5_IJNS4_1CILi2EEESB_NSA_ILi1EEEEEEEENS5_IJNSA_ILi128EEENSA_ILi256EEENSA_ILi64EEEEEENS_10bfloat16_tENS5_IJlSC_lEEESJ_SK_NS4_8TiledMMAINS4_8MMA_AtomIJNS4_26SM100_MMA_F16BF16_2x1SM_SSISJ_SJ_fLi128ELi256ELNS4_4UMMA5MajorE0ELSP_0ELNSO_7ScaleInE0ELSQ_0EEEEEENS4_6LayoutINS5_IJSC_SC_SC_EEENS5_IJNSA_ILi0EEESV_SV_EEEEENS5_IJNS4_10UnderscoreESY_SY_EEEEENS4_28SM100_TMA_2SM_LOAD_MULTICASTENS4_14ComposedLayoutINS4_7SwizzleILi3ELi4ELi3EEENS4_18smem_ptr_flag_bitsILi16EEENST_INS5_IJNSA_ILi8EEESH_EEENS5_IJSH_SC_EEEEEEEvNS4_8identityENS4_18SM100_TMA_2SM_LOADES1B_vS1C_EENS_8epilogue10collective18CollectiveEpilogueINS1F_23Sm100TmaWarpSpecializedILi4ELi2ELi32ELb1ELb0EEEJNS5_IJSH_SG_SH_EEENS5_IJNST_ISH_SC_EENST_INS5_IJNSA_ILi32EEESB_EEENS5_IJSC_SF_EEEEEEEESJ_SK_SJ_SK_NS1F_6fusion15FusionCallbacksIS1J_NS1R_17LinearCombinationISJ_fSJ_fLNS_15FloatRoundStyleE2EEES1K_S1Q_JEEENS4_5SM1004TMEM4LOAD26SM100_TMEM_LOAD_32dp32b32xENS4_13SM90_TMA_LOADENS12_INS13_ILi2ELi4ELi3EEES16_NST_INS5_IJS17_S1M_EEENS5_IJS1M_SC_EEEEEEENS4_39AutoVectorizingCopyWithAssumedAlignmentILi128EEENS4_14SM90_TMA_STOREES26_S28_S28_EEEvvEEEEvNT_6ParamsE --------------------------
	.section	.nv.shared._ZN7cutlass13device_kernelINS_4gemm6kernel13GemmUniversalIN4cute5tupleIJiiiiEEENS1_10collective13CollectiveMmaINS1_35MainloopSm100TmaUmmaWarpSpecializedILi8ELi2ELi4ENS5_IJNS4_1CILi2EEESB_NSA_ILi1EEEEEEEENS5_IJNSA_ILi128EEENSA_ILi256EEENSA_ILi64EEEEEENS_10bfloat16_tENS5_IJlSC_lEEESJ_SK_NS4_8TiledMMAINS4_8MMA_AtomIJNS4_26SM100_MMA_F16BF16_2x1SM_SSISJ_SJ_fLi128ELi256ELNS4_4UMMA5MajorE0ELSP_0ELNSO_7ScaleInE0ELSQ_0EEEEEENS4_6LayoutINS5_IJSC_SC_SC_EEENS5_IJNSA_ILi0EEESV_SV_EEEEENS5_IJNS4_10UnderscoreESY_SY_EEEEENS4_28SM100_TMA_2SM_LOAD_MULTICASTENS4_14ComposedLayoutINS4_7SwizzleILi3ELi4ELi3EEENS4_18smem_ptr_flag_bitsILi16EEENST_INS5_IJNSA_ILi8EEESH_EEENS5_IJSH_SC_EEEEEEEvNS4_8identityENS4_18SM100_TMA_2SM_LOADES1B_vS1C_EENS_8epilogue10collective18CollectiveEpilogueINS1F_23Sm100TmaWarpSpecializedILi4ELi2ELi32ELb1ELb0EEEJNS5_IJSH_SG_SH_EEENS5_IJNST_ISH_SC_EENST_INS5_IJNSA_ILi32EEESB_EEENS5_IJSC_SF_EEEEEEEESJ_SK_SJ_SK_NS1F_6fusion15FusionCallbacksIS1J_NS1R_17LinearCombinationISJ_fSJ_fLNS_15FloatRoundStyleE2EEES1K_S1Q_JEEENS4_5SM1004TMEM4LOAD26SM100_TMEM_LOAD_32dp32b32xENS4_13SM90_TMA_LOADENS12_INS13_ILi2ELi4ELi3EEES16_NST_INS5_IJS17_S1M_EEENS5_IJS1M_SC_EEEEEEENS4_39AutoVectorizingCopyWithAssumedAlignmentILi128EEENS4_14SM90_TMA_STOREES26_S28_S28_EEEvvEEEEvNT_6ParamsE,"aw",@nobits
	.sectionflags	@""
	.align	16
	.zero		1024


//--------------------- .nv.shared.reserved.0     --------------------------
	.section	.nv.shared.reserved.0,"aw",@nobits
	.weak		__nv_reservedSMEM_offset_0_alias
	.size		__nv_reservedSMEM_offset_0_alias, 0, 64
	.other		__nv_reservedSMEM_offset_0_alias,@"STO_CUDA_RESERVED_SHARED STV_DEFAULT"
__nv_reservedSMEM_offset_0_alias:
	.zero		0
.nv.shared.reserved.0:
	.zero		64
	.weak		__nv_reservedSMEM_tcgen05_partition
	.type		__nv_reservedSMEM_tcgen05_partition,@object
	.size		__nv_reservedSMEM_tcgen05_partition,(.L_0 - __nv_reservedSMEM_tcgen05_partition)
__nv_reservedSMEM_tcgen05_partition:
	.zero		32
.L_0:


//--------------------- .nv.global                --------------------------
	.section	.nv.global,"aw",@nobits
.nv.global:
	.type		_ZN39_INTERNAL_d4044b71_4_k_cu_976f21a8_82014cute1_E,@object
	.size		_ZN39_INTERNAL_d4044b71_4_k_cu_976f21a8_82014cute1_E,(_ZN39_INTERNAL_d4044b71_4_k_cu_976f21a8_82014cuda3std3__45__cpo6cbeginE - _ZN39_INTERNAL_d4044b71_4_k_cu_976f21a8_82014cute1_E)
_ZN39_INTERNAL_d4044b71_4_k_cu_976f21a8_82014cute1_E:
	.zero		1
	.type		_ZN39_INTERNAL_d4044b71_4_k_cu_976f21a8_82014cuda3std3__45__cpo6cbeginE,@object
	.size		_ZN39_INTERNAL_d4044b71_4_k_cu_976f21a8_82014cuda3std3__45__cpo6cbeginE,(_ZN39_INTERNAL_d4044b71_4_k_cu_976f21a8_82014cuda3std3__48in_placeE - _ZN39_INTERNAL_d4044b71_4_k_cu_976f21a8_82014cuda3std3__45__cpo6cbeginE)
_ZN39_INTERNAL_d4044b71_4_k_cu_976f21a8_82014cuda3std3__45__cpo6cbeginE:
	.zero		1
	.type		_ZN39_INTERNAL_d4044b71_4_k_cu_976f21a8_82014cuda3std3__48in_placeE,@object
	.size		_ZN39_INTERNAL_d4044b71_4_k_cu_976f21a8_82014cuda3std3__48in_placeE,(_ZN39_INTERNAL_d4044b71_4_k_cu_976f21a8_82014cuda3std6ranges3__45__cpo9iter_moveE - _ZN39_INTERNAL_d4044b71_4_k_cu_976f21a8_82014cuda3std3__48in_placeE)
_ZN39_INTERNAL_d4044b71_4_k_cu_976f21a8_82014cuda3std3__48in_placeE:
	.zero		1
	.type		_ZN39_INTERNAL_d4044b71_4_k_cu_976f21a8_82014cuda3std6ranges3__45__cpo9iter_moveE,@object
	.size		_ZN39_INTERNAL_d4044b71_4_k_cu_976f21a8_82014cuda3std6ranges3__45__cpo9iter_moveE,(_ZN39_INTERNAL_d4044b71_4_k_cu_976f21a8_82014cuda3std3__45__cpo5beginE - _ZN39_INTERNAL_d4044b71_4_k_cu_976f21a8_82014cuda3std6ranges3__45__cpo9iter_moveE)
_ZN39_INTERNAL_d4044b71_4_k_cu_976f21a8_82014cuda3std6ranges3__45__cpo9iter_moveE:
	.zero		1
	.type		_ZN39_INTERNAL_d4044b71_4_k_cu_976f21a8_82014cuda3std3__45__cpo5beginE,@object
	.size		_ZN39_INTERNAL_d4044b71_4_k_cu_976f21a8_82014cuda3std3__45__cpo5beginE,(_ZN39_INTERNAL_d4044b71_4_k_cu_976f21a8_82014cuda3std3__441_GLOBAL__N__d4044b71_4_k_cu_976f21a8_82016ignoreE - _ZN39_INTERNAL_d4044b71_4_k_cu_976f21a8_82014cuda3std3__45__cpo5beginE)
_ZN39_INTERNAL_d4044b71_4_k_cu_976f21a8_82014cuda3std3__45__cpo5beginE:
	.zero		1
	.type		_ZN39_INTERNAL_d4044b71_4_k_cu_976f21a8_82014cuda3std3__441_GLOBAL__N__d4044b71_4_k_cu_976f21a8_82016ignoreE,@object
	.size		_ZN39_INTERNAL_d4044b71_4_k_cu_976f21a8_82014cuda3std3__441_GLOBAL__N__d4044b71_4_k_cu_976f21a8_82016ignoreE,(_ZN39_INTERNAL_d4044b71_4_k_cu_976f21a8_82014cute7productE - _ZN39_INTERNAL_d4044b71_4_k_cu_976f21a8_82014cuda3std3__441_GLOBAL__N__d4044b71_4_k_cu_976f21a8_82016ignoreE)
_ZN39_INTERNAL_d4044b71_4_k_cu_976f21a8_82014cuda3std3__441_GLOBAL__N__d4044b71_4_k_cu_976f21a8_82016ignoreE:
	.zero		1
	.type		_ZN39_INTERNAL_d4044b71_4_k_cu_976f21a8_82014cute7productE,@object
	.size		_ZN39_INTERNAL_d4044b71_4_k_cu_976f21a8_82014cute7productE,(_ZN39_INTERNAL_d4044b71_4_k_cu_976f21a8_82014cuda3std3__45__cpo3endE - _ZN39_INTERNAL_d4044b71_4_k_cu_976f21a8_82014cute7productE)
_ZN39_INTERNAL_d4044b71_4_k_cu_976f21a8_82014cute7productE:
	.zero		1
	.type		_ZN39_INTERNAL_d4044b71_4_k_cu_976f21a8_82014cuda3std3__45__cpo3endE,@object
	.size		_ZN39_INTERNAL_d4044b71_4_k_cu_976f21a8_82014cuda3std3__45__cpo3endE,(_ZN39_INTERNAL_d4044b71_4_k_cu_976f21a8_82014cuda3std3__419piecewise_constructE - _ZN39_INTERNAL_d4044b71_4_k_cu_976f21a8_82014cuda3std3__45__cpo3endE)
_ZN39_INTERNAL_d4044b71_4_k_cu_976f21a8_82014cuda3std3__45__cpo3endE:
	.zero		1
	.type		_ZN39_INTERNAL_d4044b71_4_k_cu_976f21a8_82014cuda3std3__419piecewise_constructE,@object
	.size		_ZN39_INTERNAL_d4044b71_4_k_cu_976f21a8_82014cuda3std3__419piecewise_constructE,(_ZN39_INTERNAL_d4044b71_4_k_cu_976f21a8_82014cuda3std3__45__cpo4cendE - _ZN39_INTERNAL_d4044b71_4_k_cu_976f21a8_82014cuda3std3__419piecewise_constructE)
_ZN39_INTERNAL_d4044b71_4_k_cu_976f21a8_82014cuda3std3__419piecewise_constructE:
	.zero		1
	.type		_ZN39_INTERNAL_d4044b71_4_k_cu_976f21a8_82014cuda3std3__45__cpo4cendE,@object
	.size		_ZN39_INTERNAL_d4044b71_4_k_cu_976f21a8_82014cuda3std3__45__cpo4cendE,(_ZN39_INTERNAL_d4044b71_4_k_cu_976f21a8_82014cuda3std6ranges3__45__cpo4swapE - _ZN39_INTERNAL_d4044b71_4_k_cu_976f21a8_82014cuda3std3__45__cpo4cendE)
_ZN39_INTERNAL_d4044b71_4_k_cu_976f21a8_82014cuda3std3__45__cpo4cendE:
	.zero		1
	.type		_ZN39_INTERNAL_d4044b71_4_k_cu_976f21a8_82014cuda3std6ranges3__45__cpo4swapE,@object
	.size		_ZN39_INTERNAL_d4044b71_4_k_cu_976f21a8_82014cuda3std6ranges3__45__cpo4swapE,(.L_10 - _ZN39_INTERNAL_d4044b71_4_k_cu_976f21a8_82014cuda3std6ranges3__45__cpo4swapE)
_ZN39_INTERNAL_d4044b71_4_k_cu_976f21a8_82014cuda3std6ranges3__45__cpo4swapE:
	.zero		1
.L_10:


//--------------------- .nv.constant0._ZN7cutlass13device_kernelINS_4gemm6kernel13GemmUniversalIN4cute5tupleIJiiiiEEENS1_10collective13CollectiveMmaINS1_35MainloopSm100TmaUmmaWarpSpecializedILi8ELi2ELi4ENS5_IJNS4_1CILi2EEESB_NSA_ILi1EEEEEEEENS5_IJNSA_ILi128EEENSA_ILi256EEENSA_ILi64EEEEEENS_10bfloat16_tENS5_IJlSC_lEEESJ_SK_NS4_8TiledMMAINS4_8MMA_AtomIJNS4_26SM100_MMA_F16BF16_2x1SM_SSISJ_SJ_fLi128ELi256ELNS4_4UMMA5MajorE0ELSP_0ELNSO_7ScaleInE0ELSQ_0EEEEEENS4_6LayoutINS5_IJSC_SC_SC_EEENS5_IJNSA_ILi0EEESV_SV_EEEEENS5_IJNS4_10UnderscoreESY_SY_EEEEENS4_28SM100_TMA_2SM_LOAD_MULTICASTENS4_14ComposedLayoutINS4_7SwizzleILi3ELi4ELi3EEENS4_18smem_ptr_flag_bitsILi16EEENST_INS5_IJNSA_ILi8EEESH_EEENS5_IJSH_SC_EEEEEEEvNS4_8identityENS4_18SM100_TMA_2SM_LOADES1B_vS1C_EENS_8epilogue10collective18CollectiveEpilogueINS1F_23Sm100TmaWarpSpecializedILi4ELi2ELi32ELb1ELb0EEEJNS5_IJSH_SG_SH_EEENS5_IJNST_ISH_SC_EENST_INS5_IJNSA_ILi32EEESB_EEENS5_IJSC_SF_EEEEEEEESJ_SK_SJ_SK_NS1F_6fusion15FusionCallbacksIS1J_NS1R_17LinearCombinationISJ_fSJ_fLNS_15FloatRoundStyleE2EEES1K_S1Q_JEEENS4_5SM1004TMEM4LOAD26SM100_TMEM_LOAD_32dp32b32xENS4_13SM90_TMA_LOADENS12_INS13_ILi2ELi4ELi3EEES16_NST_INS5_IJS17_S1M_EEENS5_IJS1M_SC_EEEEEEENS4_39AutoVectorizingCopyWithAssumedAlignmentILi128EEENS4_14SM90_TMA_STOREES26_S28_S28_EEEvvEEEEvNT_6ParamsE --------------------------
	.section	.nv.constant0._ZN7cutlass13device_kernelINS_4gemm6kernel13GemmUniversalIN4cute5tupleIJiiiiEEENS1_10collective13CollectiveMmaINS1_35MainloopSm100TmaUmmaWarpSpecializedILi8ELi2ELi4ENS5_IJNS4_1CILi2EEESB_NSA_ILi1EEEEEEEENS5_IJNSA_ILi128EEENSA_ILi256EEENSA_ILi64EEEEEENS_10bfloat16_tENS5_IJlSC_lEEESJ_SK_NS4_8TiledMMAINS4_8MMA_AtomIJNS4_26SM100_MMA_F16BF16_2x1SM_SSISJ_SJ_fLi128ELi256ELNS4_4UMMA5MajorE0ELSP_0ELNSO_7ScaleInE0ELSQ_0EEEEEENS4_6LayoutINS5_IJSC_SC_SC_EEENS5_IJNSA_ILi0EEESV_SV_EEEEENS5_IJNS4_10UnderscoreESY_SY_EEEEENS4_28SM100_TMA_2SM_LOAD_MULTICASTENS4_14ComposedLayoutINS4_7SwizzleILi3ELi4ELi3EEENS4_18smem_ptr_flag_bitsILi16EEENST_INS5_IJNSA_ILi8EEESH_EEENS5_IJSH_SC_EEEEEEEvNS4_8identityENS4_18SM100_TMA_2SM_LOADES1B_vS1C_EENS_8epilogue10collective18CollectiveEpilogueINS1F_23Sm100TmaWarpSpecializedILi4ELi2ELi32ELb1ELb0EEEJNS5_IJSH_SG_SH_EEENS5_IJNST_ISH_SC_EENST_INS5_IJNSA_ILi32EEESB_EEENS5_IJSC_SF_EEEEEEEESJ_SK_SJ_SK_NS1F_6fusion15FusionCallbacksIS1J_NS1R_17LinearCombinationISJ_fSJ_fLNS_15FloatRoundStyleE2EEES1K_S1Q_JEEENS4_5SM1004TMEM4LOAD26SM100_TMEM_LOAD_32dp32b32xENS4_13SM90_TMA_LOADENS12_INS13_ILi2ELi4ELi3EEES16_NST_INS5_IJS17_S1M_EEENS5_IJS1M_SC_EEEEEEENS4_39AutoVectorizingCopyWithAssumedAlignmentILi128EEENS4_14SM90_TMA_STOREES26_S28_S28_EEEvvEEEEvNT_6ParamsE,"a",@progbits
	.sectionflags	@""
	.align	4
.nv.constant0._ZN7cutlass13device_kernelINS_4gemm6kernel13GemmUniversalIN4cute5tupleIJiiiiEEENS1_10collective13CollectiveMmaINS1_35MainloopSm100TmaUmmaWarpSpecializedILi8ELi2ELi4ENS5_IJNS4_1CILi2EEESB_NSA_ILi1EEEEEEEENS5_IJNSA_ILi128EEENSA_ILi256EEENSA_ILi64EEEEEENS_10bfloat16_tENS5_IJlSC_lEEESJ_SK_NS4_8TiledMMAINS4_8MMA_AtomIJNS4_26SM100_MMA_F16BF16_2x1SM_SSISJ_SJ_fLi128ELi256ELNS4_4UMMA5MajorE0ELSP_0ELNSO_7ScaleInE0ELSQ_0EEEEEENS4_6LayoutINS5_IJSC_SC_SC_EEENS5_IJNSA_ILi0EEESV_SV_EEEEENS5_IJNS4_10UnderscoreESY_SY_EEEEENS4_28SM100_TMA_2SM_LOAD_MULTICASTENS4_14ComposedLayoutINS4_7SwizzleILi3ELi4ELi3EEENS4_18smem_ptr_flag_bitsILi16EEENST_INS5_IJNSA_ILi8EEESH_EEENS5_IJSH_SC_EEEEEEEvNS4_8identityENS4_18SM100_TMA_2SM_LOADES1B_vS1C_EENS_8epilogue10collective18CollectiveEpilogueINS1F_23Sm100TmaWarpSpecializedILi4ELi2ELi32ELb1ELb0EEEJNS5_IJSH_SG_SH_EEENS5_IJNST_ISH_SC_EENST_INS5_IJNSA_ILi32EEESB_EEENS5_IJSC_SF_EEEEEEEESJ_SK_SJ_SK_NS1F_6fusion15FusionCallbacksIS1J_NS1R_17LinearCombinationISJ_fSJ_fLNS_15FloatRoundStyleE2EEES1K_S1Q_JEEENS4_5SM1004TMEM4LOAD26SM100_TMEM_LOAD_32dp32b32xENS4_13SM90_TMA_LOADENS12_INS13_ILi2ELi4ELi3EEES16_NST_INS5_IJS17_S1M_EEENS5_IJS1M_SC_EEEEEEENS4_39AutoVectorizingCopyWithAssumedAlignmentILi128EEENS4_14SM90_TMA_STOREES26_S28_S28_EEEvvEEEEvNT_6ParamsE:
	.zero		2944


//--------------------- SYMBOLS --------------------------

	.type		.nv.reservedSmem.offset0,@object
	.size		.nv.reservedSmem.offset0,0x4
	.type		.nv.reservedSmem.cap,@object
	.size		.nv.reservedSmem.cap,0x4
	.type		__assertfail,@function
